// auto-generated by cutlass_sweep.gemm — config: {"arch": "sm_90", "cluster_m": 1, "cluster_n": 1, "dtype": "e4m3", "stages": 5, "tile_k": 128, "tile_m": 128, "tile_n": 128}
#include "cutlass/cutlass.h"
#include "cutlass/gemm/collective/collective_builder.hpp"
#include "cutlass/gemm/device/gemm_universal_adapter.h"
#include "cutlass/gemm/kernel/gemm_universal.hpp"
#include "cutlass/epilogue/collective/collective_builder.hpp"

using ElemA = cutlass::float_e4m3_t;
using ElemB = cutlass::float_e4m3_t;
using ElemCD = cutlass::float_e4m3_t;
using Acc  = float;
using TileShape    = cute::Shape<cute::_128, cute::_128, cute::_128>;
using ClusterShape = cute::Shape<cute::_1, cute::_1, cute::_1>;

using CollectiveEpilogue = typename cutlass::epilogue::collective::CollectiveBuilder<
    cutlass::arch::Sm90, cutlass::arch::OpClassTensorOp,
    TileShape, ClusterShape,
    cutlass::epilogue::collective::EpilogueTileAuto,
    Acc, Acc,
    ElemCD, cutlass::layout::RowMajor, 128 / cutlass::sizeof_bits<ElemCD>::value,
    ElemCD, cutlass::layout::RowMajor, 128 / cutlass::sizeof_bits<ElemCD>::value,
    cutlass::epilogue::collective::EpilogueScheduleAuto
  >::CollectiveOp;

using CollectiveMainloop = typename cutlass::gemm::collective::CollectiveBuilder<
    cutlass::arch::Sm90, cutlass::arch::OpClassTensorOp,
    ElemA, cutlass::layout::RowMajor, 128 / cutlass::sizeof_bits<ElemA>::value,
    ElemB, cutlass::layout::ColumnMajor, 128 / cutlass::sizeof_bits<ElemB>::value,
    Acc,
    TileShape, ClusterShape,
    cutlass::gemm::collective::StageCount<5>,
    cutlass::gemm::collective::KernelScheduleAuto
  >::CollectiveOp;

using GemmKernel = cutlass::gemm::kernel::GemmUniversal<
    cute::Shape<int,int,int,int>,
    CollectiveMainloop,
    CollectiveEpilogue
>;
using Gemm = cutlass::gemm::device::GemmUniversalAdapter<GemmKernel>;

// Force the device kernel symbol into the cubin without needing a host main.
auto* _anchor = &cutlass::device_kernel<GemmKernel>;


// ===== COMPILED SASS (sm_90a) =====

	.target	sm_90a

	.elftype	@"ET_EXEC"


//--------------------- .note.nv.tkinfo           --------------------------
	.section	.note.nv.tkinfo,"",@"SHT_NOTE"
	.sectionflags	@"SHF_NOTE_NV_TKINFO"
	.tkinfo
        /*0018*/ 	.word	0x00000002
        /*0030*/ 	.string	""
        /*0030*/ 	.string	"ptxas"
        /*0030*/ 	.string	"Cuda compilation tools, release 13.0, V13.0.88"
        /*0030*/ 	.string	"Build cuda_13.0.r13.0/compiler.36424714_0"
        /*0030*/ 	.string	"-arch sm_90a -m 64 "



//--------------------- .note.nv.cuinfo           --------------------------
	.section	.note.nv.cuinfo,"",@"SHT_NOTE"
	.sectionflags	@"SHF_NOTE_NV_CUINFO"
        /*0018*/ 	.short	0x0002
        /*001a*/ 	.short	0x005a
        /*001c*/ 	.short	0x0082
	.zero		2


//--------------------- .nv.info                  --------------------------
	.section	.nv.info,"",@"SHT_CUDA_INFO"
	.align	4


	//----- nvinfo : EIATTR_REGCOUNT
	.align		4
        /*0000*/ 	.byte	0x04, 0x2f
        /*0002*/ 	.short	(.L_12 - .L_11)
	.align		4
.L_11:
        /*0004*/ 	.word	index@(_ZN7cutlass13device_kernelINS_4gemm6kernel13GemmUniversalIN4cute5tupleIJiiiiEEENS1_10collective13CollectiveMmaINS1_37MainloopSm90TmaGmmaWarpSpecializedFP8ILi5ENS5_IJNS4_1CILi1EEESB_SB_EEENS1_35KernelTmaWarpSpecializedCooperativeEEENS5_IJNSA_ILi128EEESF_SF_EEENS_12float_e4m3_tENS5_IJlSB_lEEESH_SI_NS4_8TiledMMAINS4_8MMA_AtomIJNS4_4SM904GMMA31MMA_64x128x32_F32E4M3E4M3_SS_TNILNSM_7ScaleInE1ELSO_1EEEEEENS4_6LayoutINS5_IJNSA_ILi2EEESB_SB_EEENS5_IJSB_NSA_ILi0EEESU_EEEEENS5_IJNS4_10UnderscoreESX_SX_EEEEENS4_13SM90_TMA_LOADENS4_14ComposedLayoutINS4_7SwizzleILi3ELi4ELi3EEENS4_18smem_ptr_flag_bitsILi8EEENSR_INS5_IJNSA_ILi8EEESF_EEENS5_IJSF_SB_EEEEEEEvNS4_8identityES10_S1A_vS1B_EENS_8epilogue10collective6detail29Sm90TmaWarpSpecializedAdapterINS1E_15DefaultEpilogueISH_SI_SI_NS1D_6thread17LinearCombinationISH_Li1EffLNS1I_9ScaleType4KindE0ELNS_15FloatRoundStyleE2ESH_EENS1_15EpilogueDefaultEEEEEvvEEEEvNT_6ParamsE)
        /*0008*/ 	.word	0x000000a8


	//----- nvinfo : EIATTR_FRAME_SIZE
	.align		4
.L_12:
        /*000c*/ 	.byte	0x04, 0x11
        /*000e*/ 	.short	(.L_14 - .L_13)
	.align		4
.L_13:
        /*0010*/ 	.word	index@(_ZN7cutlass13device_kernelINS_4gemm6kernel13GemmUniversalIN4cute5tupleIJiiiiEEENS1_10collective13CollectiveMmaINS1_37MainloopSm90TmaGmmaWarpSpecializedFP8ILi5ENS5_IJNS4_1CILi1EEESB_SB_EEENS1_35KernelTmaWarpSpecializedCooperativeEEENS5_IJNSA_ILi128EEESF_SF_EEENS_12float_e4m3_tENS5_IJlSB_lEEESH_SI_NS4_8TiledMMAINS4_8MMA_AtomIJNS4_4SM904GMMA31MMA_64x128x32_F32E4M3E4M3_SS_TNILNSM_7ScaleInE1ELSO_1EEEEEENS4_6LayoutINS5_IJNSA_ILi2EEESB_SB_EEENS5_IJSB_NSA_ILi0EEESU_EEEEENS5_IJNS4_10UnderscoreESX_SX_EEEEENS4_13SM90_TMA_LOADENS4_14ComposedLayoutINS4_7SwizzleILi3ELi4ELi3EEENS4_18smem_ptr_flag_bitsILi8EEENSR_INS5_IJNSA_ILi8EEESF_EEENS5_IJSF_SB_EEEEEEEvNS4_8identityES10_S1A_vS1B_EENS_8epilogue10collective6detail29Sm90TmaWarpSpecializedAdapterINS1E_15DefaultEpilogueISH_SI_SI_NS1D_6thread17LinearCombinationISH_Li1EffLNS1I_9ScaleType4KindE0ELNS_15FloatRoundStyleE2ESH_EENS1_15EpilogueDefaultEEEEEvvEEEEvNT_6ParamsE)
        /*0014*/ 	.word	0x00000000


	//----- nvinfo : EIATTR_MIN_STACK_SIZE
	.align		4
.L_14:
        /*0018*/ 	.byte	0x04, 0x12
        /*001a*/ 	.short	(.L_16 - .L_15)
	.align		4
.L_15:
        /*001c*/ 	.word	index@(_ZN7cutlass13device_kernelINS_4gemm6kernel13GemmUniversalIN4cute5tupleIJiiiiEEENS1_10collective13CollectiveMmaINS1_37MainloopSm90TmaGmmaWarpSpecializedFP8ILi5ENS5_IJNS4_1CILi1EEESB_SB_EEENS1_35KernelTmaWarpSpecializedCooperativeEEENS5_IJNSA_ILi128EEESF_SF_EEENS_12float_e4m3_tENS5_IJlSB_lEEESH_SI_NS4_8TiledMMAINS4_8MMA_AtomIJNS4_4SM904GMMA31MMA_64x128x32_F32E4M3E4M3_SS_TNILNSM_7ScaleInE1ELSO_1EEEEEENS4_6LayoutINS5_IJNSA_ILi2EEESB_SB_EEENS5_IJSB_NSA_ILi0EEESU_EEEEENS5_IJNS4_10UnderscoreESX_SX_EEEEENS4_13SM90_TMA_LOADENS4_14ComposedLayoutINS4_7SwizzleILi3ELi4ELi3EEENS4_18smem_ptr_flag_bitsILi8EEENSR_INS5_IJNSA_ILi8EEESF_EEENS5_IJSF_SB_EEEEEEEvNS4_8identityES10_S1A_vS1B_EENS_8epilogue10collective6detail29Sm90TmaWarpSpecializedAdapterINS1E_15DefaultEpilogueISH_SI_SI_NS1D_6thread17LinearCombinationISH_Li1EffLNS1I_9ScaleType4KindE0ELNS_15FloatRoundStyleE2ESH_EENS1_15EpilogueDefaultEEEEEvvEEEEvNT_6ParamsE)
        /*0020*/ 	.word	0x00000000
.L_16:


//--------------------- .nv.compat                --------------------------
	.section	.nv.compat,"",@"SHT_CUDA_COMPAT_INFO"
	.align	4
        /*0000*/ 	.byte	0x02, 0x09, 0x01, 0x00, 0x02, 0x02, 0x04, 0x00, 0x02, 0x05, 0x05, 0x00, 0x03, 0x07, 0x01, 0x01
        /*0010*/ 	.byte	0x02, 0x03, 0x01, 0x00, 0x02, 0x06, 0x01, 0x00, 0x04, 0x0b, 0x08, 0x00, 0x00, 0x00, 0x00, 0x00
        /*0020*/ 	.byte	0x00, 0x00, 0x00, 0x00


//--------------------- .nv.info._ZN7cutlass13device_kernelINS_4gemm6kernel13GemmUniversalIN4cute5tupleIJiiiiEEENS1_10collective13CollectiveMmaINS1_37MainloopSm90TmaGmmaWarpSpecializedFP8ILi5ENS5_IJNS4_1CILi1EEESB_SB_EEENS1_35KernelTmaWarpSpecializedCooperativeEEENS5_IJNSA_ILi128EEESF_SF_EEENS_12float_e4m3_tENS5_IJlSB_lEEESH_SI_NS4_8TiledMMAINS4_8MMA_AtomIJNS4_4SM904GMMA31MMA_64x128x32_F32E4M3E4M3_SS_TNILNSM_7ScaleInE1ELSO_1EEEEEENS4_6LayoutINS5_IJNSA_ILi2EEESB_SB_EEENS5_IJSB_NSA_ILi0EEESU_EEEEENS5_IJNS4_10UnderscoreESX_SX_EEEEENS4_13SM90_TMA_LOADENS4_14ComposedLayoutINS4_7SwizzleILi3ELi4ELi3EEENS4_18smem_ptr_flag_bitsILi8EEENSR_INS5_IJNSA_ILi8EEESF_EEENS5_IJSF_SB_EEEEEEEvNS4_8identityES10_S1A_vS1B_EENS_8epilogue10collective6detail29Sm90TmaWarpSpecializedAdapterINS1E_15DefaultEpilogueISH_SI_SI_NS1D_6thread17LinearCombinationISH_Li1EffLNS1I_9ScaleType4KindE0ELNS_15FloatRoundStyleE2ESH_EENS1_15EpilogueDefaultEEEEEvvEEEEvNT_6ParamsE --------------------------
	.section	.nv.info._ZN7cutlass13device_kernelINS_4gemm6kernel13GemmUniversalIN4cute5tupleIJiiiiEEENS1_10collective13CollectiveMmaINS1_37MainloopSm90TmaGmmaWarpSpecializedFP8ILi5ENS5_IJNS4_1CILi1EEESB_SB_EEENS1_35KernelTmaWarpSpecializedCooperativeEEENS5_IJNSA_ILi128EEESF_SF_EEENS_12float_e4m3_tENS5_IJlSB_lEEESH_SI_NS4_8TiledMMAINS4_8MMA_AtomIJNS4_4SM904GMMA31MMA_64x128x32_F32E4M3E4M3_SS_TNILNSM_7ScaleInE1ELSO_1EEEEEENS4_6LayoutINS5_IJNSA_ILi2EEESB_SB_EEENS5_IJSB_NSA_ILi0EEESU_EEEEENS5_IJNS4_10UnderscoreESX_SX_EEEEENS4_13SM90_TMA_LOADENS4_14ComposedLayoutINS4_7SwizzleILi3ELi4ELi3EEENS4_18smem_ptr_flag_bitsILi8EEENSR_INS5_IJNSA_ILi8EEESF_EEENS5_IJSF_SB_EEEEEEEvNS4_8identityES10_S1A_vS1B_EENS_8epilogue10collective6detail29Sm90TmaWarpSpecializedAdapterINS1E_15DefaultEpilogueISH_SI_SI_NS1D_6thread17LinearCombinationISH_Li1EffLNS1I_9ScaleType4KindE0ELNS_15FloatRoundStyleE2ESH_EENS1_15EpilogueDefaultEEEEEvvEEEEvNT_6ParamsE,"",@"SHT_CUDA_INFO"
	.sectionflags	@""
	.align	4


	//----- nvinfo : EIATTR_CUDA_API_VERSION
	.align		4
        /*0000*/ 	.byte	0x04, 0x37
        /*0002*/ 	.short	(.L_18 - .L_17)
.L_17:
        /*0004*/ 	.word	0x00000082


	//----- nvinfo : EIATTR_KPARAM_INFO
	.align		4
.L_18:
        /*0008*/ 	.byte	0x04, 0x17
        /*000a*/ 	.short	(.L_20 - .L_19)
.L_19:
        /*000c*/ 	.word	0x00000000
        /*0010*/ 	.short	0x0000
        /*0012*/ 	.short	0x0070
        /*0014*/ 	.byte	0x00, 0xf0, 0x01, 0x10


	//----- nvinfo : EIATTR_SPARSE_MMA_MASK
	.align		4
.L_20:
        /*0018*/ 	.byte	0x03, 0x50
        /*001a*/ 	.short	0x0000


	//----- nvinfo : EIATTR_MAXREG_COUNT
	.align		4
        /*001c*/ 	.byte	0x03, 0x1b
        /*001e*/ 	.short	0x00a8


	//----- nvinfo : EIATTR_NUM_BARRIERS
	.align		4
        /*0020*/ 	.byte	0x02, 0x4c
        /*0022*/ 	.byte	0x01
	.zero		1


	//----- nvinfo : EIATTR_MERCURY_ISA_VERSION
	.align		4
        /*0024*/ 	.byte	0x03, 0x5f
        /*0026*/ 	.short	0x0101


	//----- nvinfo : EIATTR_INT_WARP_WIDE_INSTR_OFFSETS
	.align		4
        /*0028*/ 	.byte	0x04, 0x31
        /*002a*/ 	.short	(.L_22 - .L_21)


	//   ....[0]....
.L_21:
        /*002c*/ 	.word	0x000003f0


	//   ....[1]....
        /*0030*/ 	.word	0x00000400


	//   ....[2]....
        /*0034*/ 	.word	0x000004f0


	//----- nvinfo : EIATTR_COOP_GROUP_MASK_REGIDS
	.align		4
.L_22:
        /*0038*/ 	.byte	0x04, 0x29
        /*003a*/ 	.short	(.L_24 - .L_23)


	//   ....[0]....
.L_23:
        /*003c*/ 	.word	0xffffffff


	//   ....[1]....
        /*0040*/ 	.word	0xffffffff


	//   ....[2]....
        /*0044*/ 	.word	0xffffffff


	//   ....[3]....
        /*0048*/ 	.word	0xffffffff


	//   ....[4]....
        /*004c*/ 	.word	0xffffffff


	//----- nvinfo : EIATTR_COOP_GROUP_INSTR_OFFSETS
	.align		4
.L_24:
        /*0050*/ 	.byte	0x04, 0x28
        /*0052*/ 	.short	(.L_26 - .L_25)


	//   ....[0]....
.L_25:
        /*0054*/ 	.word	0x00000060


	//   ....[1]....
        /*0058*/ 	.word	0x00000070


	//   ....[2]....
        /*005c*/ 	.word	0x00000130


	//   ....[3]....
        /*0060*/ 	.word	0x000002e0


	//   ....[4]....
        /*0064*/ 	.word	0x00000fe0


	//----- nvinfo : EIATTR_REG_RECONFIG
	.align		4
.L_26:
        /*0068*/ 	.byte	0x01, 0x54
	.zero		2


	//----- nvinfo : EIATTR_MBARRIER_INSTR_OFFSETS
	.align		4
        /*006c*/ 	.byte	0x04, 0x39
        /*006e*/ 	.short	(.L_28 - .L_27)


	//   ....[0]....
.L_27:
        /*0070*/ 	.word	0x00000230
        /*0074*/ 	.word	0x000000ff
        /*0078*/ 	.word	0x00000000
        /*007c*/ 	.short	0x0100
        /*007e*/ 	.byte	0x08
	.zero		1


	//   ....[1]....
        /*0080*/ 	.word	0x00000240
        /*0084*/ 	.word	0x000000ff
        /*0088*/ 	.word	0x00000028
        /*008c*/ 	.short	0x0100
        /*008e*/ 	.byte	0x08
	.zero		1


	//   ....[2]....
        /*0090*/ 	.word	0x00000250
        /*0094*/ 	.word	0x000000ff
        /*0098*/ 	.word	0x00000008
        /*009c*/ 	.short	0x0100
        /*009e*/ 	.byte	0x08
	.zero		1


	//   ....[3]....
        /*00a0*/ 	.word	0x00000260
        /*00a4*/ 	.word	0x000000ff
        /*00a8*/ 	.word	0x00000030
        /*00ac*/ 	.short	0x0100
        /*00ae*/ 	.byte	0x08
	.zero		1


	//   ....[4]....
        /*00b0*/ 	.word	0x00000270
        /*00b4*/ 	.word	0x000000ff
        /*00b8*/ 	.word	0x00000010
        /*00bc*/ 	.short	0x0100
        /*00be*/ 	.byte	0x08
	.zero		1


	//   ....[5]....
        /*00c0*/ 	.word	0x00000280
        /*00c4*/ 	.word	0x000000ff
        /*00c8*/ 	.word	0x00000038
        /*00cc*/ 	.short	0x0100
        /*00ce*/ 	.byte	0x08
	.zero		1


	//   ....[6]....
        /*00d0*/ 	.word	0x00000290
        /*00d4*/ 	.word	0x000000ff
        /*00d8*/ 	.word	0x00000018
        /*00dc*/ 	.short	0x0100
        /*00de*/ 	.byte	0x08
	.zero		1


	//   ....[7]....
        /*00e0*/ 	.word	0x000002a0
        /*00e4*/ 	.word	0x000000ff
        /*00e8*/ 	.word	0x00000040
        /*00ec*/ 	.short	0x0100
        /*00ee*/ 	.byte	0x08
	.zero		1


	//   ....[8]....
        /*00f0*/ 	.word	0x000002b0
        /*00f4*/ 	.word	0x000000ff
        /*00f8*/ 	.word	0x00000020
        /*00fc*/ 	.short	0x0100
        /*00fe*/ 	.byte	0x08
	.zero		1


	//   ....[9]....
        /*0100*/ 	.word	0x000002c0
        /*0104*/ 	.word	0x000000ff
        /*0108*/ 	.word	0x00000048
        /*010c*/ 	.short	0x0100
        /*010e*/ 	.byte	0x08
	.zero		1


	//   ....[10]....
        /*0110*/ 	.word	0x00000540
        /*0114*/ 	.word	0x000000ff
        /*0118*/ 	.word	0x00000060
        /*011c*/ 	.short	0x0100
        /*011e*/ 	.byte	0x06
	.zero		1


	//   ....[11]....
        /*0120*/ 	.word	0x000005a0
        /*0124*/ 	.word	0x000000ff
        /*0128*/ 	.word	0x00000068
        /*012c*/ 	.short	0x0100
        /*012e*/ 	.byte	0x06
	.zero		1


	//   ....[12]....
        /*0130*/ 	.word	0x00001510
        /*0134*/ 	.word	0x000000ff
        /*0138*/ 	.word	0x00000000
        /*013c*/ 	.short	0x010a
        /*013e*/ 	.byte	0x06
	.zero		1


	//   ....[13]....
        /*0140*/ 	.word	0x00001550
        /*0144*/ 	.word	0x000000ff
        /*0148*/ 	.word	0x00000000
        /*014c*/ 	.short	0x010a
        /*014e*/ 	.byte	0x06
	.zero		1


	//   ....[14]....
        /*0150*/ 	.word	0x00001f40
        /*0154*/ 	.word	0x000000ff
        /*0158*/ 	.word	0x00000000
        /*015c*/ 	.short	0x010a
        /*015e*/ 	.byte	0x0c
	.zero		1


	//   ....[15]....
        /*0160*/ 	.word	0x00001f80
        /*0164*/ 	.word	0x000000ff
        /*0168*/ 	.word	0x00000000
        /*016c*/ 	.short	0x010a
        /*016e*/ 	.byte	0x0c
	.zero		1


	//   ....[16]....
        /*0170*/ 	.word	0x00002670
        /*0174*/ 	.word	0x000000ff
        /*0178*/ 	.word	0x00000000
        /*017c*/ 	.short	0x0101
        /*017e*/ 	.byte	0x08
	.zero		1


	//   ....[17]....
        /*0180*/ 	.word	0x00002cc0
        /*0184*/ 	.word	0x000000ff
        /*0188*/ 	.word	0x00000000
        /*018c*/ 	.short	0x0101
        /*018e*/ 	.byte	0x08
	.zero		1


	//   ....[18]....
        /*0190*/ 	.word	0x00008650
        /*0194*/ 	.word	0x00000013
        /*0198*/ 	.word	0x00000028
        /*019c*/ 	.short	0x010a
        /*019e*/ 	.byte	0x3f
	.zero		1


	//   ....[19]....
        /*01a0*/ 	.word	0x000089d0
        /*01a4*/ 	.word	0x00000008
        /*01a8*/ 	.word	0x00000068
        /*01ac*/ 	.short	0x0101
        /*01ae*/ 	.byte	0x3f
	.zero		1


	//   ....[20]....
        /*01b0*/ 	.word	0x000090e0
        /*01b4*/ 	.word	0x00000006
        /*01b8*/ 	.word	0x00000000
        /*01bc*/ 	.short	0x010a
        /*01be*/ 	.byte	0x3f
	.zero		1


	//   ....[21]....
        /*01c0*/ 	.word	0x00009160
        /*01c4*/ 	.word	0x00000007
        /*01c8*/ 	.word	0x00000000
        /*01cc*/ 	.short	0x010a
        /*01ce*/ 	.byte	0x3f
	.zero		1


	//   ....[22]....
        /*01d0*/ 	.word	0x000091f0
        /*01d4*/ 	.word	0x0000000a
        /*01d8*/ 	.word	0x00000000
        /*01dc*/ 	.short	0x010a
        /*01de*/ 	.byte	0x3f
	.zero		1


	//   ....[23]....
        /*01e0*/ 	.word	0x00009280
        /*01e4*/ 	.word	0x0000000b
        /*01e8*/ 	.word	0x00000000
        /*01ec*/ 	.short	0x010a
        /*01ee*/ 	.byte	0x3f
	.zero		1


	//   ....[24]....
        /*01f0*/ 	.word	0x00009310
        /*01f4*/ 	.word	0x00000003
        /*01f8*/ 	.word	0x00000000
        /*01fc*/ 	.short	0x010a
        /*01fe*/ 	.byte	0x3f
	.zero		1


	//   ....[25]....
        /*0200*/ 	.word	0x00009380
        /*0204*/ 	.word	0x0000000b
        /*0208*/ 	.word	0x00000000
        /*020c*/ 	.short	0x010a
        /*020e*/ 	.byte	0x3f
	.zero		1


	//   ....[26]....
        /*0210*/ 	.word	0x000093e0
        /*0214*/ 	.word	0x0000008c
        /*0218*/ 	.word	0x00000000
        /*021c*/ 	.short	0x010a
        /*021e*/ 	.byte	0x3f
	.zero		1


	//   ....[27]....
        /*0220*/ 	.word	0x000094b0
        /*0224*/ 	.word	0x00000013
        /*0228*/ 	.word	0x00000028
        /*022c*/ 	.short	0x010a
        /*022e*/ 	.byte	0x3f
	.zero		1


	//   ....[28]....
        /*0230*/ 	.word	0x00009590
        /*0234*/ 	.word	0x00000006
        /*0238*/ 	.word	0x00000000
        /*023c*/ 	.short	0x010a
        /*023e*/ 	.byte	0x3f
	.zero		1


	//   ....[29]....
        /*0240*/ 	.word	0x000095e0
        /*0244*/ 	.word	0x00000007
        /*0248*/ 	.word	0x00000000
        /*024c*/ 	.short	0x010a
        /*024e*/ 	.byte	0x3f
	.zero		1


	//   ....[30]....
        /*0250*/ 	.word	0x00009630
        /*0254*/ 	.word	0x0000000a
        /*0258*/ 	.word	0x00000000
        /*025c*/ 	.short	0x010a
        /*025e*/ 	.byte	0x3f
	.zero		1


	//   ....[31]....
        /*0260*/ 	.word	0x00009680
        /*0264*/ 	.word	0x0000000b
        /*0268*/ 	.word	0x00000000
        /*026c*/ 	.short	0x010a
        /*026e*/ 	.byte	0x3f
	.zero		1


	//----- nvinfo : EIATTR_NUM_MBARRIERS
	.align		4
.L_28:
        /*0270*/ 	.byte	0x03, 0x38
        /*0272*/ 	.short	0x000c


	//----- nvinfo : EIATTR_EXIT_INSTR_OFFSETS
	.align		4
        /*0274*/ 	.byte	0x04, 0x1c
        /*0276*/ 	.short	(.L_30 - .L_29)


	//   ....[0]....
.L_29:
        /*0278*/ 	.word	0x000005f0


	//   ....[1]....
        /*027c*/ 	.word	0x00000eb0


	//   ....[2]....
        /*0280*/ 	.word	0x00007cc0


	//   ....[3]....
        /*0284*/ 	.word	0x000082f0


	//   ....[4]....
        /*0288*/ 	.word	0x00009360


	//----- nvinfo : EIATTR_MAX_THREADS
	.align		4
.L_30:
        /*028c*/ 	.byte	0x04, 0x05
        /*028e*/ 	.short	(.L_32 - .L_31)
.L_31:
        /*0290*/ 	.word	0x00000180
        /*0294*/ 	.word	0x00000001
        /*0298*/ 	.word	0x00000001


	//----- nvinfo : EIATTR_CRS_STACK_SIZE
	.align		4
.L_32:
        /*029c*/ 	.byte	0x04, 0x1e
        /*029e*/ 	.short	(.L_34 - .L_33)
.L_33:
        /*02a0*/ 	.word	0x00000000


	//----- nvinfo : EIATTR_CBANK_PARAM_SIZE
	.align		4
.L_34:
        /*02a4*/ 	.byte	0x03, 0x19
        /*02a6*/ 	.short	0x0470


	//----- nvinfo : EIATTR_PARAM_CBANK
	.align		4
        /*02a8*/ 	.byte	0x04, 0x0a
        /*02aa*/ 	.short	(.L_36 - .L_35)
	.align		4
.L_35:
        /*02ac*/ 	.word	index@(.nv.constant0._ZN7cutlass13device_kernelINS_4gemm6kernel13GemmUniversalIN4cute5tupleIJiiiiEEENS1_10collective13CollectiveMmaINS1_37MainloopSm90TmaGmmaWarpSpecializedFP8ILi5ENS5_IJNS4_1CILi1EEESB_SB_EEENS1_35KernelTmaWarpSpecializedCooperativeEEENS5_IJNSA_ILi128EEESF_SF_EEENS_12float_e4m3_tENS5_IJlSB_lEEESH_SI_NS4_8TiledMMAINS4_8MMA_AtomIJNS4_4SM904GMMA31MMA_64x128x32_F32E4M3E4M3_SS_TNILNSM_7ScaleInE1ELSO_1EEEEEENS4_6LayoutINS5_IJNSA_ILi2EEESB_SB_EEENS5_IJSB_NSA_ILi0EEESU_EEEEENS5_IJNS4_10UnderscoreESX_SX_EEEEENS4_13SM90_TMA_LOADENS4_14ComposedLayoutINS4_7SwizzleILi3ELi4ELi3EEENS4_18smem_ptr_flag_bitsILi8EEENSR_INS5_IJNSA_ILi8EEESF_EEENS5_IJSF_SB_EEEEEEEvNS4_8identityES10_S1A_vS1B_EENS_8epilogue10collective6detail29Sm90TmaWarpSpecializedAdapterINS1E_15DefaultEpilogueISH_SI_SI_NS1D_6thread17LinearCombinationISH_Li1EffLNS1I_9ScaleType4KindE0ELNS_15FloatRoundStyleE2ESH_EENS1_15EpilogueDefaultEEEEEvvEEEEvNT_6ParamsE)
        /*02b0*/ 	.short	0x0210
        /*02b2*/ 	.short	0x0470


	//----- nvinfo : EIATTR_SW_WAR
	.align		4
.L_36:
        /*02b4*/ 	.byte	0x04, 0x36
        /*02b6*/ 	.short	(.L_38 - .L_37)
.L_37:
        /*02b8*/ 	.word	0x00000008
.L_38:


//--------------------- .nv.callgraph             --------------------------
	.section	.nv.callgraph,"",@"SHT_CUDA_CALLGRAPH"
	.align	4
	.sectionentsize	8
	.align		4
        /*0000*/ 	.word	0x00000000
	.align		4
        /*0004*/ 	.word	0xffffffff
	.align		4
        /*0008*/ 	.word	0x00000000
	.align		4
        /*000c*/ 	.word	0xfffffffe
	.align		4
        /*0010*/ 	.word	0x00000000
	.align		4
        /*0014*/ 	.word	0xfffffffd
	.align		4
        /*0018*/ 	.word	0x00000000
	.align		4
        /*001c*/ 	.word	0xfffffffc


//--------------------- .nv.constant4             --------------------------
	.section	.nv.constant4,"a",@progbits
	.align	8
	.align		8
.nv.constant4:
        /*0000*/ 	.dword	_ZN39_INTERNAL_31794e74_4_k_cu_fd143da6_51534cuda3std3__45__cpo5beginE
	.align		8
        /*0008*/ 	.dword	_ZN39_INTERNAL_31794e74_4_k_cu_fd143da6_51534cuda3std3__45__cpo3endE
	.align		8
        /*0010*/ 	.dword	_ZN39_INTERNAL_31794e74_4_k_cu_fd143da6_51534cuda3std3__45__cpo6cbeginE
	.align		8
        /*0018*/ 	.dword	_ZN39_INTERNAL_31794e74_4_k_cu_fd143da6_51534cuda3std3__45__cpo4cendE
	.align		8
        /*0020*/ 	.dword	_ZN39_INTERNAL_31794e74_4_k_cu_fd143da6_51534cuda3std3__441_GLOBAL__N__31794e74_4_k_cu_fd143da6_51536ignoreE
	.align		8
        /*0028*/ 	.dword	_ZN39_INTERNAL_31794e74_4_k_cu_fd143da6_51534cuda3std3__419piecewise_constructE
	.align		8
        /*0030*/ 	.dword	_ZN39_INTERNAL_31794e74_4_k_cu_fd143da6_51534cuda3std3__48in_placeE
	.align		8
        /*0038*/ 	.dword	_ZN39_INTERNAL_31794e74_4_k_cu_fd143da6_51534cuda3std6ranges3__45__cpo4swapE
	.align		8
        /*0040*/ 	.dword	_ZN39_INTERNAL_31794e74_4_k_cu_fd143da6_51534cuda3std6ranges3__45__cpo9iter_moveE
	.align		8
        /*0048*/ 	.dword	_ZN39_INTERNAL_31794e74_4_k_cu_fd143da6_51534cute7productE
	.align		8
        /*0050*/ 	.dword	_ZN39_INTERNAL_31794e74_4_k_cu_fd143da6_51534cute1_E


//--------------------- .text._ZN7cutlass13device_kernelINS_4gemm6kernel13GemmUniversalIN4cute5tupleIJiiiiEEENS1_10collective13CollectiveMmaINS1_37MainloopSm90TmaGmmaWarpSpecializedFP8ILi5ENS5_IJNS4_1CILi1EEESB_SB_EEENS1_35KernelTmaWarpSpecializedCooperativeEEENS5_IJNSA_ILi128EEESF_SF_EEENS_12float_e4m3_tENS5_IJlSB_lEEESH_SI_NS4_8TiledMMAINS4_8MMA_AtomIJNS4_4SM904GMMA31MMA_64x128x32_F32E4M3E4M3_SS_TNILNSM_7ScaleInE1ELSO_1EEEEEENS4_6LayoutINS5_IJNSA_ILi2EEESB_SB_EEENS5_IJSB_NSA_ILi0EEESU_EEEEENS5_IJNS4_10UnderscoreESX_SX_EEEEENS4_13SM90_TMA_LOADENS4_14ComposedLayoutINS4_7SwizzleILi3ELi4ELi3EEENS4_18smem_ptr_flag_bitsILi8EEENSR_INS5_IJNSA_ILi8EEESF_EEENS5_IJSF_SB_EEEEEEEvNS4_8identityES10_S1A_vS1B_EENS_8epilogue10collective6detail29Sm90TmaWarpSpecializedAdapterINS1E_15DefaultEpilogueISH_SI_SI_NS1D_6thread17LinearCombinationISH_Li1EffLNS1I_9ScaleType4KindE0ELNS_15FloatRoundStyleE2ESH_EENS1_15EpilogueDefaultEEEEEvvEEEEvNT_6ParamsE --------------------------
	.section	.text._ZN7cutlass13device_kernelINS_4gemm6kernel13GemmUniversalIN4cute5tupleIJiiiiEEENS1_10collective13CollectiveMmaINS1_37MainloopSm90TmaGmmaWarpSpecializedFP8ILi5ENS5_IJNS4_1CILi1EEESB_SB_EEENS1_35KernelTmaWarpSpecializedCooperativeEEENS5_IJNSA_ILi128EEESF_SF_EEENS_12float_e4m3_tENS5_IJlSB_lEEESH_SI_NS4_8TiledMMAINS4_8MMA_AtomIJNS4_4SM904GMMA31MMA_64x128x32_F32E4M3E4M3_SS_TNILNSM_7ScaleInE1ELSO_1EEEEEENS4_6LayoutINS5_IJNSA_ILi2EEESB_SB_EEENS5_IJSB_NSA_ILi0EEESU_EEEEENS5_IJNS4_10UnderscoreESX_SX_EEEEENS4_13SM90_TMA_LOADENS4_14ComposedLayoutINS4_7SwizzleILi3ELi4ELi3EEENS4_18smem_ptr_flag_bitsILi8EEENSR_INS5_IJNSA_ILi8EEESF_EEENS5_IJSF_SB_EEEEEEEvNS4_8identityES10_S1A_vS1B_EENS_8epilogue10collective6detail29Sm90TmaWarpSpecializedAdapterINS1E_15DefaultEpilogueISH_SI_SI_NS1D_6thread17LinearCombinationISH_Li1EffLNS1I_9ScaleType4KindE0ELNS_15FloatRoundStyleE2ESH_EENS1_15EpilogueDefaultEEEEEvvEEEEvNT_6ParamsE,"ax",@progbits
	.align	128
.text._ZN7cutlass13device_kernelINS_4gemm6kernel13GemmUniversalIN4cute5tupleIJiiiiEEENS1_10collective13CollectiveMmaINS1_37MainloopSm90TmaGmmaWarpSpecializedFP8ILi5ENS5_IJNS4_1CILi1EEESB_SB_EEENS1_35KernelTmaWarpSpecializedCooperativeEEENS5_IJNSA_ILi128EEESF_SF_EEENS_12float_e4m3_tENS5_IJlSB_lEEESH_SI_NS4_8TiledMMAINS4_8MMA_AtomIJNS4_4SM904GMMA31MMA_64x128x32_F32E4M3E4M3_SS_TNILNSM_7ScaleInE1ELSO_1EEEEEENS4_6LayoutINS5_IJNSA_ILi2EEESB_SB_EEENS5_IJSB_NSA_ILi0EEESU_EEEEENS5_IJNS4_10UnderscoreESX_SX_EEEEENS4_13SM90_TMA_LOADENS4_14ComposedLayoutINS4_7SwizzleILi3ELi4ELi3EEENS4_18smem_ptr_flag_bitsILi8EEENSR_INS5_IJNSA_ILi8EEESF_EEENS5_IJSF_SB_EEEEEEEvNS4_8identityES10_S1A_vS1B_EENS_8epilogue10collective6detail29Sm90TmaWarpSpecializedAdapterINS1E_15DefaultEpilogueISH_SI_SI_NS1D_6thread17LinearCombinationISH_Li1EffLNS1I_9ScaleType4KindE0ELNS_15FloatRoundStyleE2ESH_EENS1_15EpilogueDefaultEEEEEvvEEEEvNT_6ParamsE:
        .type           _ZN7cutlass13device_kernelINS_4gemm6kernel13GemmUniversalIN4cute5tupleIJiiiiEEENS1_10collective13CollectiveMmaINS1_37MainloopSm90TmaGmmaWarpSpecializedFP8ILi5ENS5_IJNS4_1CILi1EEESB_SB_EEENS1_35KernelTmaWarpSpecializedCooperativeEEENS5_IJNSA_ILi128EEESF_SF_EEENS_12float_e4m3_tENS5_IJlSB_lEEESH_SI_NS4_8TiledMMAINS4_8MMA_AtomIJNS4_4SM904GMMA31MMA_64x128x32_F32E4M3E4M3_SS_TNILNSM_7ScaleInE1ELSO_1EEEEEENS4_6LayoutINS5_IJNSA_ILi2EEESB_SB_EEENS5_IJSB_NSA_ILi0EEESU_EEEEENS5_IJNS4_10UnderscoreESX_SX_EEEEENS4_13SM90_TMA_LOADENS4_14ComposedLayoutINS4_7SwizzleILi3ELi4ELi3EEENS4_18smem_ptr_flag_bitsILi8EEENSR_INS5_IJNSA_ILi8EEESF_EEENS5_IJSF_SB_EEEEEEEvNS4_8identityES10_S1A_vS1B_EENS_8epilogue10collective6detail29Sm90TmaWarpSpecializedAdapterINS1E_15DefaultEpilogueISH_SI_SI_NS1D_6thread17LinearCombinationISH_Li1EffLNS1I_9ScaleType4KindE0ELNS_15FloatRoundStyleE2ESH_EENS1_15EpilogueDefaultEEEEEvvEEEEvNT_6ParamsE,@function
        .size           _ZN7cutlass13device_kernelINS_4gemm6kernel13GemmUniversalIN4cute5tupleIJiiiiEEENS1_10collective13CollectiveMmaINS1_37MainloopSm90TmaGmmaWarpSpecializedFP8ILi5ENS5_IJNS4_1CILi1EEESB_SB_EEENS1_35KernelTmaWarpSpecializedCooperativeEEENS5_IJNSA_ILi128EEESF_SF_EEENS_12float_e4m3_tENS5_IJlSB_lEEESH_SI_NS4_8TiledMMAINS4_8MMA_AtomIJNS4_4SM904GMMA31MMA_64x128x32_F32E4M3E4M3_SS_TNILNSM_7ScaleInE1ELSO_1EEEEEENS4_6LayoutINS5_IJNSA_ILi2EEESB_SB_EEENS5_IJSB_NSA_ILi0EEESU_EEEEENS5_IJNS4_10UnderscoreESX_SX_EEEEENS4_13SM90_TMA_LOADENS4_14ComposedLayoutINS4_7SwizzleILi3ELi4ELi3EEENS4_18smem_ptr_flag_bitsILi8EEENSR_INS5_IJNSA_ILi8EEESF_EEENS5_IJSF_SB_EEEEEEEvNS4_8identityES10_S1A_vS1B_EENS_8epilogue10collective6detail29Sm90TmaWarpSpecializedAdapterINS1E_15DefaultEpilogueISH_SI_SI_NS1D_6thread17LinearCombinationISH_Li1EffLNS1I_9ScaleType4KindE0ELNS_15FloatRoundStyleE2ESH_EENS1_15EpilogueDefaultEEEEEvvEEEEvNT_6ParamsE,(.L_x_203 - _ZN7cutlass13device_kernelINS_4gemm6kernel13GemmUniversalIN4cute5tupleIJiiiiEEENS1_10collective13CollectiveMmaINS1_37MainloopSm90TmaGmmaWarpSpecializedFP8ILi5ENS5_IJNS4_1CILi1EEESB_SB_EEENS1_35KernelTmaWarpSpecializedCooperativeEEENS5_IJNSA_ILi128EEESF_SF_EEENS_12float_e4m3_tENS5_IJlSB_lEEESH_SI_NS4_8TiledMMAINS4_8MMA_AtomIJNS4_4SM904GMMA31MMA_64x128x32_F32E4M3E4M3_SS_TNILNSM_7ScaleInE1ELSO_1EEEEEENS4_6LayoutINS5_IJNSA_ILi2EEESB_SB_EEENS5_IJSB_NSA_ILi0EEESU_EEEEENS5_IJNS4_10UnderscoreESX_SX_EEEEENS4_13SM90_TMA_LOADENS4_14ComposedLayoutINS4_7SwizzleILi3ELi4ELi3EEENS4_18smem_ptr_flag_bitsILi8EEENSR_INS5_IJNSA_ILi8EEESF_EEENS5_IJSF_SB_EEEEEEEvNS4_8identityES10_S1A_vS1B_EENS_8epilogue10collective6detail29Sm90TmaWarpSpecializedAdapterINS1E_15DefaultEpilogueISH_SI_SI_NS1D_6thread17LinearCombinationISH_Li1EffLNS1I_9ScaleType4KindE0ELNS_15FloatRoundStyleE2ESH_EENS1_15EpilogueDefaultEEEEEvvEEEEvNT_6ParamsE)
        .other          _ZN7cutlass13device_kernelINS_4gemm6kernel13GemmUniversalIN4cute5tupleIJiiiiEEENS1_10collective13CollectiveMmaINS1_37MainloopSm90TmaGmmaWarpSpecializedFP8ILi5ENS5_IJNS4_1CILi1EEESB_SB_EEENS1_35KernelTmaWarpSpecializedCooperativeEEENS5_IJNSA_ILi128EEESF_SF_EEENS_12float_e4m3_tENS5_IJlSB_lEEESH_SI_NS4_8TiledMMAINS4_8MMA_AtomIJNS4_4SM904GMMA31MMA_64x128x32_F32E4M3E4M3_SS_TNILNSM_7ScaleInE1ELSO_1EEEEEENS4_6LayoutINS5_IJNSA_ILi2EEESB_SB_EEENS5_IJSB_NSA_ILi0EEESU_EEEEENS5_IJNS4_10UnderscoreESX_SX_EEEEENS4_13SM90_TMA_LOADENS4_14ComposedLayoutINS4_7SwizzleILi3ELi4ELi3EEENS4_18smem_ptr_flag_bitsILi8EEENSR_INS5_IJNSA_ILi8EEESF_EEENS5_IJSF_SB_EEEEEEEvNS4_8identityES10_S1A_vS1B_EENS_8epilogue10collective6detail29Sm90TmaWarpSpecializedAdapterINS1E_15DefaultEpilogueISH_SI_SI_NS1D_6thread17LinearCombinationISH_Li1EffLNS1I_9ScaleType4KindE0ELNS_15FloatRoundStyleE2ESH_EENS1_15EpilogueDefaultEEEEEvvEEEEvNT_6ParamsE,@"STO_CUDA_ENTRY STV_DEFAULT"
_ZN7cutlass13device_kernelINS_4gemm6kernel13GemmUniversalIN4cute5tupleIJiiiiEEENS1_10collective13CollectiveMmaINS1_37MainloopSm90TmaGmmaWarpSpecializedFP8ILi5ENS5_IJNS4_1CILi1EEESB_SB_EEENS1_35KernelTmaWarpSpecializedCooperativeEEENS5_IJNSA_ILi128EEESF_SF_EEENS_12float_e4m3_tENS5_IJlSB_lEEESH_SI_NS4_8TiledMMAINS4_8MMA_AtomIJNS4_4SM904GMMA31MMA_64x128x32_F32E4M3E4M3_SS_TNILNSM_7ScaleInE1ELSO_1EEEEEENS4_6LayoutINS5_IJNSA_ILi2EEESB_SB_EEENS5_IJSB_NSA_ILi0EEESU_EEEEENS5_IJNS4_10UnderscoreESX_SX_EEEEENS4_13SM90_TMA_LOADENS4_14ComposedLayoutINS4_7SwizzleILi3ELi4ELi3EEENS4_18smem_ptr_flag_bitsILi8EEENSR_INS5_IJNSA_ILi8EEESF_EEENS5_IJSF_SB_EEEEEEEvNS4_8identityES10_S1A_vS1B_EENS_8epilogue10collective6detail29Sm90TmaWarpSpecializedAdapterINS1E_15DefaultEpilogueISH_SI_SI_NS1D_6thread17LinearCombinationISH_Li1EffLNS1I_9ScaleType4KindE0ELNS_15FloatRoundStyleE2ESH_EENS1_15EpilogueDefaultEEEEEvvEEEEvNT_6ParamsE:
[----:B------:R-:W-:Y:S01]  /*0000*/  LDC R1, c[0x0][0x28] ;  /* 0x00000a00ff017b82 */ /* 0x000fe20000000800 */
[----:B------:R-:W0:Y:S01]  /*0010*/  S2R R0, SR_TID.X ;  /* 0x0000000000007919 */ /* 0x000e220000002100 */
[----:B------:R-:W-:Y:S01]  /*0020*/  ELECT P0, URZ, PT ;  /* 0x00000000003f782f */ /* 0x000fe20003800000 */
[----:B------:R-:W-:Y:S01]  /*0030*/  BSSY B0, `(.L_x_0) ;  /* 0x000000f000007945 */ /* 0x000fe20003800000 */
[--C-:B0-----:R-:W-:Y:S02]  /*0040*/  SHF.R.U32.HI R2, RZ, 0x5, R0.reuse ;  /* 0x00000005ff027819 */ /* 0x101fe40000011600 */
[----:B------:R-:W-:-:S03]  /*0050*/  SHF.R.U32.HI R3, RZ, 0x7, R0 ;  /* 0x00000007ff037819 */ /* 0x000fc60000011600 */
[----:B------:R-:W0:Y:S04]  /*0060*/  SHFL.IDX PT, R5, R2, RZ, 0x1f ;  /* 0x00001fff02057589 */ /* 0x000e2800000e0000 */
[----:B------:R1:W2:Y:S01]  /*0070*/  SHFL.IDX PT, R6, R3, RZ, 0x1f ;  /* 0x00001fff03067589 */ /* 0x0002a200000e0000 */
[----:B0-----:R-:W-:-:S13]  /*0080*/  ISETP.NE.OR P0, PT, R5, RZ, !P0 ;  /* 0x000000ff0500720c */ /* 0x001fda0004705670 */
[----:B-12---:R-:W-:Y:S05]  /*0090*/  @P0 BRA `(.L_x_1) ;  /* 0x0000000000200947 */ /* 0x006fea0003800000 */
[----:B------:R-:W-:Y:S02]  /*00a0*/  ULDC.64 UR4, c[0x0][0x198] ;  /* 0x0000660000047ab9 */ /* 0x000fe40000000a00 */
[----:B------:R-:W-:Y:S02]  /*00b0*/  UIADD3 UR6, UP0, UR4, 0xf0, URZ ;  /* 0x000000f004067890 */ /* 0x000fe4000ff1e03f */
[----:B------:R-:W-:Y:S02]  /*00c0*/  UIADD3 UR4, UP1, UR4, 0x1f0, URZ ;  /* 0x000001f004047890 */ /* 0x000fe4000ff3e03f */
[----:B------:R-:W-:Y:S02]  /*00d0*/  UIADD3.X UR7, URZ, UR5, URZ, UP0, !UPT ;  /* 0x000000053f077290 */ /* 0x000fe400087fe43f */
[----:B------:R-:W-:-:S07]  /*00e0*/  UIADD3.X UR5, URZ, UR5, URZ, UP1, !UPT ;  /* 0x000000053f057290 */ /* 0x000fce0008ffe43f */
[----:B------:R0:W-:Y:S02]  /*00f0*/  UTMACCTL.PF [UR6] ;  /* 0x00000000060079b9 */ /* 0x0001e40008040000 */
[----:B------:R0:W-:Y:S02]  /*0100*/  UTMACCTL.PF [UR4] ;  /* 0x00000000040079b9 */ /* 0x0001e40008040000 */
[----:B0-----:R-:W-:Y:S01]  /*0110*/  NOP ;  /* 0x0000000000007918 */ /* 0x001fe20000000000 */
.L_x_1:
[----:B------:R-:W-:Y:S05]  /*0120*/  BSYNC B0 ;  /* 0x0000000000007941 */ /* 0x000fea0003800000 */
.L_x_0:
[----:B------:R-:W0:Y:S02]  /*0130*/  SHFL.IDX PT, R3, R2, RZ, 0x1f ;  /* 0x00001fff02037589 */ /* 0x000e2400000e0000 */
[----:B0-----:R-:W-:-:S13]  /*0140*/  ISETP.NE.AND P0, PT, R3, RZ, PT ;  /* 0x000000ff0300720c */ /* 0x001fda0003f05270 */
[----:B------:R-:W-:Y:S05]  /*0150*/  @P0 BRA `(.L_x_2) ;  /* 0x0000000000600947 */ /* 0x000fea0003800000 */
[----:B------:R-:W0:Y:S01]  /*0160*/  S2UR UR8, SR_CgaCtaId ;  /* 0x00000000000879c3 */ /* 0x000e220000008800 */
[----:B------:R-:W-:Y:S01]  /*0170*/  UMOV UR4, 0x400 ;  /* 0x0000040000047882 */ /* 0x000fe20000000000 */
[----:B------:R-:W-:Y:S01]  /*0180*/  UMOV UR5, 0x1 ;  /* 0x0000000100057882 */ /* 0x000fe20000000000 */
[----:B------:R-:W-:Y:S01]  /*0190*/  UMOV UR6, 0x100 ;  /* 0x0000010000067882 */ /* 0x000fe20000000000 */
[----:B------:R-:W-:Y:S01]  /*01a0*/  ELECT P0, URZ, PT ;  /* 0x00000000003f782f */ /* 0x000fe20003800000 */
[----:B------:R-:W-:-:S04]  /*01b0*/  UIADD3 UR6, -UR6, 0x100000, URZ ;  /* 0x0010000006067890 */ /* 0x000fc8000fffe13f */
[----:B------:R-:W-:Y:S02]  /*01c0*/  USHF.L.U32 UR7, UR6, 0xb, URZ ;  /* 0x0000000b06077899 */ /* 0x000fe4000800063f */
[----:B------:R-:W-:Y:S02]  /*01d0*/  USHF.L.U32 UR6, UR6, 0x1, URZ ;  /* 0x0000000106067899 */ /* 0x000fe4000800063f */
[----:B0-----:R-:W-:Y:S02]  /*01e0*/  ULEA UR8, UR8, UR4, 0x18 ;  /* 0x0000000408087291 */ /* 0x001fe4000f8ec03f */
[----:B------:R-:W-:-:S04]  /*01f0*/  UIADD3 UR4, -UR5, 0x100000, URZ ;  /* 0x0010000005047890 */ /* 0x000fc8000fffe13f */
[----:B------:R-:W-:Y:S02]  /*0200*/  USHF.L.U32 UR5, UR4, 0xb, URZ ;  /* 0x0000000b04057899 */ /* 0x000fe4000800063f */
[----:B------:R-:W-:Y:S01]  /*0210*/  USHF.L.U32 UR4, UR4, 0x1, URZ ;  /* 0x0000000104047899 */ /* 0x000fe2000800063f */
[----:B------:R-:W0:Y:S11]  /*0220*/  FENCE.VIEW.ASYNC.S ;  /* 0x00000000000073c6 */ /* 0x000e360000000000 */
[----:B0-----:R0:W1:Y:S01]  /*0230*/  SYNCS.EXCH.64 URZ, [UR8], UR4 ;  /* 0x00000004083f75b2 */ /* 0x0010620008000100 */
[----:B------:R0:W2:Y:S01]  /*0240*/  SYNCS.EXCH.64 URZ, [UR8+0x28], UR6 ;  /* 0x00002806083f75b2 */ /* 0x0000a20008000100 */
[----:B------:R0:W3:Y:S01]  /*0250*/  SYNCS.EXCH.64 URZ, [UR8+0x8], UR4 ;  /* 0x00000804083f75b2 */ /* 0x0000e20008000100 */
[----:B------:R0:W4:Y:S01]  /*0260*/  SYNCS.EXCH.64 URZ, [UR8+0x30], UR6 ;  /* 0x00003006083f75b2 */ /* 0x0001220008000100 */
[----:B------:R0:W0:Y:S01]  /*0270*/  SYNCS.EXCH.64 URZ, [UR8+0x10], UR4 ;  /* 0x00001004083f75b2 */ /* 0x0000220008000100 */
[----:B------:R0:W0:Y:S01]  /*0280*/  SYNCS.EXCH.64 URZ, [UR8+0x38], UR6 ;  /* 0x00003806083f75b2 */ /* 0x0000220008000100 */
[----:B------:R0:W0:Y:S01]  /*0290*/  SYNCS.EXCH.64 URZ, [UR8+0x18], UR4 ;  /* 0x00001804083f75b2 */ /* 0x0000220008000100 */
[----:B------:R0:W0:Y:S01]  /*02a0*/  SYNCS.EXCH.64 URZ, [UR8+0x40], UR6 ;  /* 0x00004006083f75b2 */ /* 0x0000220008000100 */
[----:B------:R0:W0:Y:S01]  /*02b0*/  SYNCS.EXCH.64 URZ, [UR8+0x20], UR4 ;  /* 0x00002004083f75b2 */ /* 0x0000220008000100 */
[----:B------:R0:W0:Y:S01]  /*02c0*/  SYNCS.EXCH.64 URZ, [UR8+0x48], UR6 ;  /* 0x00004806083f75b2 */ /* 0x0000220008000100 */
[----:B------:R-:W-:Y:S01]  /*02d0*/  NOP ;  /* 0x0000000000007918 */ /* 0x000fe20000000000 */
.L_x_2:
[----:B------:R-:W5:Y:S01]  /*02e0*/  SHFL.IDX PT, R2, R2, RZ, 0x1f ;  /* 0x00001fff02027589 */ /* 0x000f6200000e0000 */
[----:B------:R-:W1:Y:S01]  /*02f0*/  LDC R3, c[0x0][0x65c] ;  /* 0x00019700ff037b82 */ /* 0x000e620000000800 */
[----:B------:R-:W-:Y:S02]  /*0300*/  ELECT P0, URZ, PT ;  /* 0x00000000003f782f */ /* 0x000fe40003800000 */
[----:B------:R-:W-:Y:S01]  /*0310*/  SHF.R.S32.HI R4, RZ, 0x1f, R5 ;  /* 0x0000001fff047819 */ /* 0x000fe20000011405 */
[----:B------:R-:W2:Y:S01]  /*0320*/  S2R R10, SR_CTAID.Y ;  /* 0x00000000000a7919 */ /* 0x000ea20000002600 */
[----:B0-----:R-:W-:Y:S01]  /*0330*/  UMOV UR4, 0x20 ;  /* 0x0000002000047882 */ /* 0x001fe20000000000 */
[C---:B------:R-:W-:Y:S01]  /*0340*/  ISETP.NE.AND P3, PT, R6.reuse, RZ, PT ;  /* 0x000000ff0600720c */ /* 0x040fe20003f65270 */
[----:B------:R-:W-:Y:S01]  /*0350*/  VIADD R11, R6, 0xffffffff ;  /* 0xffffffff060b7836 */ /* 0x000fe20000000000 */
[----:B------:R-:W0:Y:S01]  /*0360*/  S2R R8, SR_CTAID.X ;  /* 0x0000000000087919 */ /* 0x000e220000002500 */
[----:B------:R-:W-:Y:S01]  /*0370*/  LEA.HI R4, R4, R5, RZ, 0x2 ;  /* 0x0000000504047211 */ /* 0x000fe200078f10ff */
[----:B------:R-:W-:Y:S01]  /*0380*/  NOP ;  /* 0x0000000000007918 */ /* 0x000fe20000000000 */
[----:B------:R-:W-:Y:S01]  /*0390*/  NOP ;  /* 0x0000000000007918 */ /* 0x000fe20000000000 */
[----:B------:R-:W-:-:S02]  /*03a0*/  ISETP.GE.U32.AND P1, PT, R11, 0x2, PT ;  /* 0x000000020b00780c */ /* 0x000fc40003f26070 */
[----:B------:R-:W-:-:S05]  /*03b0*/  LOP3.LUT R4, R4, 0xfffffffc, RZ, 0xc0, !PT ;  /* 0xfffffffc04047812 */ /* 0x000fca00078ec0ff */
[----:B------:R-:W-:Y:S01]  /*03c0*/  IMAD.IADD R5, R5, 0x1, -R4 ;  /* 0x0000000105057824 */ /* 0x000fe200078e0a04 */
[----:B-----5:R-:W-:Y:S02]  /*03d0*/  ISETP.NE.OR P0, PT, R2, RZ, !P0 ;  /* 0x000000ff0200720c */ /* 0x020fe40004705670 */
[----:B-1----:R-:W-:-:S11]  /*03e0*/  ISETP.NE.AND P2, PT, R3, 0x1, PT ;  /* 0x000000010300780c */ /* 0x002fd60003f45270 */
[----:B------:R-:W-:Y:S01]  /*03f0*/  VOTEU.ALL UP0, P0 ;  /* 0x00000000003f7886 */ /* 0x000fe20000000000 */
[----:B------:R-:W-:Y:S01]  /*0400*/  VOTEU.ALL UP1, P0 ;  /* 0x00000000003f7886 */ /* 0x000fe20000020000 */
[----:B------:R-:W0:Y:S01]  /*0410*/  @P2 LDC R9, c[0x0][0x10] ;  /* 0x00000400ff092b82 */ /* 0x000e220000000800 */
[----:B--2---:R-:W-:Y:S02]  /*0420*/  @P2 IMAD.MOV.U32 R2, RZ, RZ, R10 ;  /* 0x000000ffff022224 */ /* 0x004fe400078e000a */
[----:B------:R-:W-:Y:S01]  /*0430*/  @!UP0 UMOV UR6, 0x400 ;  /* 0x0000040000068882 */ /* 0x000fe20000000000 */
[----:B------:R-:W-:-:S04]  /*0440*/  @!UP0 UIADD3 UR4, -UR4, 0x100000, URZ ;  /* 0x0010000004048890 */ /* 0x000fc8000fffe13f */
[----:B------:R-:W-:Y:S02]  /*0450*/  @!UP0 USHF.L.U32 UR5, UR4, 0xb, URZ ;  /* 0x0000000b04058899 */ /* 0x000fe4000800063f */
[----:B------:R-:W-:Y:S01]  /*0460*/  @!UP0 USHF.L.U32 UR4, UR4, 0x1, URZ ;  /* 0x0000000104048899 */ /* 0x000fe2000800063f */
[----:B------:R-:W-:Y:S02]  /*0470*/  @P2 IMAD.MOV.U32 R3, RZ, RZ, RZ ;  /* 0x000000ffff032224 */ /* 0x000fe400078e00ff */
[----:B------:R-:W-:Y:S01]  /*0480*/  @P2 IMAD.MOV.U32 R13, RZ, RZ, RZ ;  /* 0x000000ffff0d2224 */ /* 0x000fe200078e00ff */
[----:B------:R-:W1:Y:S08]  /*0490*/  @!UP0 S2UR UR7, SR_CgaCtaId ;  /* 0x00000000000789c3 */ /* 0x000e700000008800 */
[----:B------:R-:W2:Y:S01]  /*04a0*/  @!P2 LDC R7, c[0x0][0xc] ;  /* 0x00000300ff07ab82 */ /* 0x000ea20000000800 */
[----:B0-----:R-:W-:-:S04]  /*04b0*/  @P2 IMAD.WIDE.U32 R2, R8, R9, R2 ;  /* 0x0000000908022225 */ /* 0x001fc800078e0002 */
[----:B------:R-:W-:Y:S02]  /*04c0*/  IMAD.MOV.U32 R9, RZ, RZ, RZ ;  /* 0x000000ffff097224 */ /* 0x000fe400078e00ff */
[----:B------:R-:W-:Y:S01]  /*04d0*/  @P2 IMAD.IADD R3, R3, 0x1, R13 ;  /* 0x0000000103032824 */ /* 0x000fe200078e020d */
[----:B-1----:R-:W-:Y:S01]  /*04e0*/  @!UP0 ULEA UR6, UR7, UR6, 0x18 ;  /* 0x0000000607068291 */ /* 0x002fe2000f8ec03f */
[----:B------:R-:W-:Y:S01]  /*04f0*/  VOTEU.ALL UP0, P0 ;  /* 0x00000000003f7886 */ /* 0x000fe20000000000 */
[----:B------:R-:W-:-:S04]  /*0500*/  ISETP.NE.AND P0, PT, R5, 0x3, PT ;  /* 0x000000030500780c */ /* 0x000fc80003f05270 */
[----:B------:R-:W-:-:S04]  /*0510*/  ISETP.EQ.OR P0, PT, R5, RZ, !P0 ;  /* 0x000000ff0500720c */ /* 0x000fc80004702670 */
[----:B------:R-:W-:Y:S01]  /*0520*/  ISETP.EQ.AND P0, PT, R6, RZ, P0 ;  /* 0x000000ff0600720c */ /* 0x000fe20000702270 */
[----:B------:R-:W0:Y:S02]  /*0530*/  FENCE.VIEW.ASYNC.S ;  /* 0x00000000000073c6 */ /* 0x000e240000000000 */
[----:B0-----:R0:W3:Y:S01]  /*0540*/  @!UP0 SYNCS.EXCH.64 URZ, [UR6+0x60], UR4 ;  /* 0x00006004063f85b2 */ /* 0x0010e20008000100 */
[----:B--2---:R-:W-:Y:S01]  /*0550*/  @!P2 IMAD.WIDE.U32 R6, R7, R10, R8 ;  /* 0x0000000a0706a225 */ /* 0x004fe200078e0008 */
[----:B------:R-:W-:-:S03]  /*0560*/  SEL R4, RZ, 0x1, !P0 ;  /* 0x00000001ff047807 */ /* 0x000fc60004000000 */
[----:B------:R-:W-:Y:S02]  /*0570*/  @!P2 IMAD.MOV.U32 R2, RZ, RZ, R6 ;  /* 0x000000ffff02a224 */ /* 0x000fe400078e0006 */
[----:B------:R-:W-:Y:S01]  /*0580*/  @!P2 IMAD.MOV.U32 R3, RZ, RZ, R7 ;  /* 0x000000ffff03a224 */ /* 0x000fe200078e0007 */
[----:B------:R-:W-:Y:S01]  /*0590*/  SEL R4, R4, 0x2, P1 ;  /* 0x0000000204047807 */ /* 0x000fe20000800000 */
[----:B------:R0:W3:Y:S01]  /*05a0*/  @!UP1 SYNCS.EXCH.64 URZ, [UR6+0x68], UR4 ;  /* 0x00006804063f95b2 */ /* 0x0000e20008000100 */
[----:B------:R-:W-:Y:S01]  /*05b0*/  NOP ;  /* 0x0000000000007918 */ /* 0x000fe20000000000 */
[----:B---34-:R-:W-:Y:S06]  /*05c0*/  BAR.SYNC.DEFER_BLOCKING 0x0 ;  /* 0x0000000000007b1d */ /* 0x018fec0000010000 */
[----:B------:R-:W-:Y:S05]  /*05d0*/  @!P3 BRA `(.L_x_3) ;  /* 0x0000007400bcb947 */ /* 0x000fea0003800000 */
[----:B------:R-:W-:-:S13]  /*05e0*/  ISETP.GT.U32.AND P0, PT, R11, 0x1, PT ;  /* 0x000000010b00780c */ /* 0x000fda0003f04070 */
[----:B0-----:R-:W-:Y:S05]  /*05f0*/  @P0 EXIT ;  /* 0x000000000000094d */ /* 0x001fea0003800000 */
[----:B------:R-:W-:Y:S01]  /*0600*/  ULDC.64 UR4, c[0x0][0x650] ;  /* 0x0001940000047ab9 */ /* 0x000fe20000000a00 */
[----:B------:R-:W-:Y:S01]  /*0610*/  PRMT R12, RZ, 0x7610, R12 ;  /* 0x00007610ff0c7816 */ /* 0x000fe2000000000c */
[----:B------:R-:W-:Y:S01]  /*0620*/  IMAD.MOV.U32 R6, RZ, RZ, -0x1 ;  /* 0xffffffffff067424 */ /* 0x000fe200078e00ff */
[----:B------:R-:W-:Y:S01]  /*0630*/  ISETP.GE.U32.AND P0, PT, R2, UR4, PT ;  /* 0x0000000402007c0c */ /* 0x000fe2000bf06070 */
[----:B------:R-:W-:Y:S02]  /*0640*/  IMAD.MOV.U32 R7, RZ, RZ, -0x1 ;  /* 0xffffffffff077424 */ /* 0x000fe400078e00ff */
[----:B------:R-:W-:Y:S01]  /*0650*/  IMAD.MOV.U32 R5, RZ, RZ, -0x1 ;  /* 0xffffffffff057424 */ /* 0x000fe200078e00ff */
[----:B------:R-:W-:-:S13]  /*0660*/  ISETP.GE.U32.AND.EX P0, PT, R3, UR5, PT, P0 ;  /* 0x0000000503007c0c */ /* 0x000fda000bf06100 */
[----:B------:R-:W-:Y:S05]  /*0670*/  @P0 BRA `(.L_x_4) ;  /* 0x00000004005c0947 */ /* 0x000fea0003800000 */
[----:B------:R-:W0:Y:S01]  /*0680*/  LDC.64 R16, c[0x0][0x628] ;  /* 0x00018a00ff107b82 */ /* 0x000e220000000a00 */
[----:B------:R-:W-:Y:S02]  /*0690*/  IMAD.MOV.U32 R6, RZ, RZ, R2 ;  /* 0x000000ffff067224 */ /* 0x000fe400078e0002 */
[----:B------:R-:W-:-:S05]  /*06a0*/  IMAD.MOV.U32 R7, RZ, RZ, R3 ;  /* 0x000000ffff077224 */ /* 0x000fca00078e0003 */
[----:B------:R-:W1:Y:S08]  /*06b0*/  LDC R18, c[0x0][0x630] ;  /* 0x00018c00ff127b82 */ /* 0x000e700000000800 */
[----:B------:R-:W2:Y:S01]  /*06c0*/  LDC.64 R20, c[0x0][0x620] ;  /* 0x00018800ff147b82 */ /* 0x000ea20000000a00 */
[----:B0-----:R-:W-:-:S04]  /*06d0*/  ISETP.NE.U32.AND P0, PT, R16, RZ, PT ;  /* 0x000000ff1000720c */ /* 0x001fc80003f05070 */
[----:B------:R-:W-:-:S13]  /*06e0*/  ISETP.NE.AND.EX P0, PT, R17, RZ, PT, P0 ;  /* 0x000000ff1100720c */ /* 0x000fda0003f05300 */
[----:B-12---:R-:W-:Y:S05]  /*06f0*/  @!P0 BRA `(.L_x_5) ;  /* 0x0000000000288947 */ /* 0x006fea0003800000 */
[----:B------:R-:W0:Y:S02]  /*0700*/  LDC R5, c[0x0][0x634] ;  /* 0x00018d00ff057b82 */ /* 0x000e240000000800 */
[----:B0-----:R-:W-:-:S05]  /*0710*/  IADD3 R5, P0, R2, R5, RZ ;  /* 0x0000000502057210 */ /* 0x001fca0007f1e0ff */
[----:B------:R-:W-:-:S04]  /*0720*/  IMAD.X R11, RZ, RZ, R3, P0 ;  /* 0x000000ffff0b7224 */ /* 0x000fc800000e0603 */
[----:B------:R-:W-:-:S04]  /*0730*/  IMAD.WIDE.U32 R6, R11, R16, RZ ;  /* 0x000000100b067225 */ /* 0x000fc800078e00ff */
[----:B------:R-:W-:-:S04]  /*0740*/  IMAD.WIDE.U32 R12, P0, R5, R17, R6 ;  /* 0x00000011050c7225 */ /* 0x000fc80007800006 */
[----:B------:R-:W-:-:S04]  /*0750*/  IMAD.WIDE.U32 R6, R5, R16, RZ ;  /* 0x0000001005067225 */ /* 0x000fc800078e00ff */
[----:B------:R-:W-:Y:S01]  /*0760*/  IMAD.X R15, RZ, RZ, RZ, P0 ;  /* 0x000000ffff0f7224 */ /* 0x000fe200000e06ff */
[----:B------:R-:W-:Y:S01]  /*0770*/  IADD3 RZ, P0, R7, R12, RZ ;  /* 0x0000000c07ff7210 */ /* 0x000fe20007f1e0ff */
[----:B------:R-:W-:-:S04]  /*0780*/  IMAD.MOV.U32 R14, RZ, RZ, R13 ;  /* 0x000000ffff0e7224 */ /* 0x000fc800078e000d */
[----:B------:R-:W-:-:S08]  /*0790*/  IMAD.WIDE.U32.X R6, R11, R17, R14, P0 ;  /* 0x000000110b067225 */ /* 0x000fd000000e040e */
.L_x_5:
[--C-:B------:R-:W-:Y:S01]  /*07a0*/  SHF.R.U64 R26, R6, R18, R7.reuse ;  /* 0x00000012061a7219 */ /* 0x100fe20000001207 */
[----:B------:R-:W0:Y:S01]  /*07b0*/  LDC.64 R22, c[0x0][0x640] ;  /* 0x00019000ff167b82 */ /* 0x000e220000000a00 */
[----:B------:R-:W-:Y:S01]  /*07c0*/  I2FP.F32.U32 R5, R8 ;  /* 0x0000000800057245 */ /* 0x000fe20000201000 */
[----:B------:R-:W-:Y:S01]  /*07d0*/  ULDC UR4, c[0x0][0x150] ;  /* 0x0000540000047ab9 */ /* 0x000fe20000000800 */
[----:B------:R-:W-:Y:S02]  /*07e0*/  SHF.R.U32.HI R6, RZ, R18, R7 ;  /* 0x00000012ff067219 */ /* 0x000fe40000011607 */
[----:B------:R-:W-:Y:S01]  /*07f0*/  IADD3 R11, P0, RZ, -R26, RZ ;  /* 0x8000001aff0b7210 */ /* 0x000fe20007f1e0ff */
[----:B------:R-:W-:Y:S01]  /*0800*/  FMUL R5, R5, UR4 ;  /* 0x0000000405057c20 */ /* 0x000fe20008400000 */
[----:B------:R-:W-:Y:S01]  /*0810*/  ULDC UR4, c[0x0][0x154] ;  /* 0x0000550000047ab9 */ /* 0x000fe20000000800 */
[----:B------:R-:W1:Y:S02]  /*0820*/  LDC R14, c[0x0][0x618] ;  /* 0x00018600ff0e7b82 */ /* 0x000e640000000800 */
[----:B------:R-:W-:-:S02]  /*0830*/  IMAD.X R13, RZ, RZ, ~R6, P0 ;  /* 0x000000ffff0d7224 */ /* 0x000fc400000e0e06 */
[----:B------:R-:W2:Y:S01]  /*0840*/  F2I.U32.TRUNC.NTZ R5, R5 ;  /* 0x0000000500057305 */ /* 0x000ea2000020f000 */
[----:B------:R-:W-:-:S03]  /*0850*/  IMAD.WIDE.U32 R6, R11, R20, R2 ;  /* 0x000000140b067225 */ /* 0x000fc600078e0002 */
[----:B------:R-:W3:Y:S01]  /*0860*/  LDC R9, c[0x0][0x144] ;  /* 0x00005100ff097b82 */ /* 0x000ee20000000800 */
[----:B------:R-:W-:-:S04]  /*0870*/  IMAD R12, R13, R20, RZ ;  /* 0x000000140d0c7224 */ /* 0x000fc800078e02ff */
[----:B------:R-:W-:Y:S02]  /*0880*/  IMAD R11, R11, R21, R12 ;  /* 0x000000150b0b7224 */ /* 0x000fe400078e020c */
[----:B------:R-:W-:Y:S01]  /*0890*/  IMAD.MOV.U32 R12, RZ, RZ, 0x1 ;  /* 0x00000001ff0c7424 */ /* 0x000fe200078e00ff */
[----:B------:R-:W4:Y:S01]  /*08a0*/  LDC R18, c[0x0][0x608] ;  /* 0x00018200ff127b82 */ /* 0x000f220000000800 */
[----:B------:R-:W-:Y:S01]  /*08b0*/  IMAD.IADD R11, R7, 0x1, R11 ;  /* 0x00000001070b7824 */ /* 0x000fe200078e020b */
[----:B0-----:R-:W-:Y:S01]  /*08c0*/  ISETP.NE.U32.AND P0, PT, R22, RZ, PT ;  /* 0x000000ff1600720c */ /* 0x001fe20003f05070 */
[----:B--2---:R-:W-:-:S03]  /*08d0*/  IMAD.MOV R7, RZ, RZ, -R5 ;  /* 0x000000ffff077224 */ /* 0x004fc600078e0a05 */
[----:B------:R-:W-:Y:S02]  /*08e0*/  ISETP.NE.AND.EX P0, PT, R23, RZ, PT, P0 ;  /* 0x000000ff1700720c */ /* 0x000fe40003f05300 */
[----:B------:R-:W0:Y:S01]  /*08f0*/  LDC R13, c[0x0][0x658] ;  /* 0x00019600ff0d7b82 */ /* 0x000e220000000800 */
[--C-:B-1----:R-:W-:Y:S02]  /*0900*/  SHF.R.U64 R16, R6, R14, R11.reuse ;  /* 0x0000000e06107219 */ /* 0x102fe4000000120b */
[----:B------:R-:W-:Y:S02]  /*0910*/  I2FP.F32.U32 R6, R10 ;  /* 0x0000000a00067245 */ /* 0x000fe40000201000 */
[----:B------:R-:W-:-:S03]  /*0920*/  SHF.R.U32.HI R11, RZ, R14, R11 ;  /* 0x0000000eff0b7219 */ /* 0x000fc6000001160b */
[----:B------:R-:W1:Y:S01]  /*0930*/  LDC R17, c[0x0][0x148] ;  /* 0x00005200ff117b82 */ /* 0x000e620000000800 */
[----:B---3--:R-:W-:Y:S02]  /*0940*/  IMAD R5, R9, R7, R8 ;  /* 0x0000000709057224 */ /* 0x008fe400078e0208 */
[----:B------:R-:W-:Y:S01]  /*0950*/  FMUL R7, R6, UR4 ;  /* 0x0000000406077c20 */ /* 0x000fe20008400000 */
[----:B------:R-:W-:-:S03]  /*0960*/  IMAD.MOV.U32 R6, RZ, RZ, -0x1 ;  /* 0xffffffffff067424 */ /* 0x000fc600078e00ff */
[----:B------:R2:W3:Y:S01]  /*0970*/  F2I.U32.TRUNC.NTZ R15, R7 ;  /* 0x00000007000f7305 */ /* 0x0004e2000020f000 */
[----:B------:R-:W1:Y:S01]  /*0980*/  LDC R21, c[0x0][0x600] ;  /* 0x00018000ff157b82 */ /* 0x000e620000000800 */
[-CC-:B----4-:R-:W-:Y:S02]  /*0990*/  SHF.R.U64 R27, R16, R18.reuse, R11.reuse ;  /* 0x00000012101b7219 */ /* 0x190fe4000000120b */
[----:B------:R-:W-:-:S05]  /*09a0*/  SHF.R.U32.HI R8, RZ, R18, R11 ;  /* 0x00000012ff087219 */ /* 0x000fca000001160b */
[----:B------:R-:W4:Y:S01]  /*09b0*/  LDC R20, c[0x0][0x648] ;  /* 0x00019200ff147b82 */ /* 0x000f220000000800 */
[-CC-:B0-----:R-:W-:Y:S02]  /*09c0*/  SHF.R.U64 R18, R27, R13.reuse, R8.reuse ;  /* 0x0000000d1b127219 */ /* 0x181fe40000001208 */
[-C--:B------:R-:W-:Y:S02]  /*09d0*/  SHF.L.U32 R6, R6, R13.reuse, RZ ;  /* 0x0000000d06067219 */ /* 0x080fe400000006ff */
[-C--:B------:R-:W-:Y:S02]  /*09e0*/  SHF.R.U32.HI R8, RZ, R13.reuse, R8 ;  /* 0x0000000dff087219 */ /* 0x080fe40000011608 */
[----:B------:R-:W-:Y:S01]  /*09f0*/  LOP3.LUT R14, RZ, R6, RZ, 0x33, !PT ;  /* 0x00000006ff0e7212 */ /* 0x000fe200078e33ff */
[----:B------:R-:W0:Y:S01]  /*0a00*/  LDC R25, c[0x0][0x638] ;  /* 0x00018e00ff197b82 */ /* 0x000e220000000800 */
[----:B------:R-:W-:Y:S01]  /*0a10*/  SHF.L.U32 R11, R12, R13, RZ ;  /* 0x0000000d0c0b7219 */ /* 0x000fe200000006ff */
[----:B------:R-:W-:-:S02]  /*0a20*/  IMAD.MOV.U32 R6, RZ, RZ, R18 ;  /* 0x000000ffff067224 */ /* 0x000fc400078e0012 */
[----:B--2---:R-:W-:-:S04]  /*0a30*/  IMAD.MOV.U32 R7, RZ, RZ, R8 ;  /* 0x000000ffff077224 */ /* 0x004fc800078e0008 */
[----:B------:R-:W2:Y:S01]  /*0a40*/  LDC R24, c[0x0][0x610] ;  /* 0x00018400ff187b82 */ /* 0x000ea20000000800 */
[----:B---3--:R-:W-:Y:S05]  /*0a50*/  @!P0 BRA `(.L_x_6) ;  /* 0x0000000000288947 */ /* 0x008fea0003800000 */
[----:B------:R-:W3:Y:S02]  /*0a60*/  LDC R13, c[0x0][0x64c] ;  /* 0x00019300ff0d7b82 */ /* 0x000ee40000000800 */
[----:B---3--:R-:W-:-:S05]  /*0a70*/  IADD3 R13, P0, R18, R13, RZ ;  /* 0x0000000d120d7210 */ /* 0x008fca0007f1e0ff */
        /* <DEDUP_REMOVED lines=8> */
.L_x_6:
[----:B----4-:R-:W-:Y:S01]  /*0b00*/  SHF.R.U64 R6, R6, R20, R7 ;  /* 0x0000001406067219 */ /* 0x010fe20000001207 */
[----:B-1----:R-:W-:Y:S01]  /*0b10*/  VIADD R7, R21, 0xffffffff ;  /* 0xffffffff15077836 */ /* 0x002fe20000000000 */
[----:B------:R-:W-:Y:S01]  /*0b20*/  LOP3.LUT R14, R27, R14, RZ, 0xc0, !PT ;  /* 0x0000000e1b0e7212 */ /* 0x000fe200078ec0ff */
[----:B------:R-:W-:Y:S02]  /*0b30*/  IMAD.MOV R15, RZ, RZ, -R15 ;  /* 0x000000ffff0f7224 */ /* 0x000fe400078e0a0f */
[----:B------:R-:W-:Y:S01]  /*0b40*/  IMAD.MOV R8, RZ, RZ, -R6 ;  /* 0x000000ffff087224 */ /* 0x000fe200078e0a06 */
[----:B------:R-:W-:Y:S01]  /*0b50*/  LOP3.LUT R7, R16, R7, RZ, 0xc0, !PT ;  /* 0x0000000710077212 */ /* 0x000fe200078ec0ff */
[----:B------:R-:W-:Y:S02]  /*0b60*/  IMAD R14, R11, R6, R14 ;  /* 0x000000060b0e7224 */ /* 0x000fe400078e020e */
[----:B------:R-:W-:Y:S02]  /*0b70*/  @P2 IMAD R5, R17, R15, R10 ;  /* 0x0000000f11052224 */ /* 0x000fe400078e020a */
[----:B0-----:R-:W-:-:S02]  /*0b80*/  IMAD R6, R8, R25, R18 ;  /* 0x0000001908067224 */ /* 0x001fc400078e0212 */
[----:B--2---:R-:W-:Y:S02]  /*0b90*/  IMAD R5, R14, R24, R5 ;  /* 0x000000180e057224 */ /* 0x004fe400078e0205 */
[----:B------:R-:W-:Y:S02]  /*0ba0*/  IMAD R6, R6, R21, R7 ;  /* 0x0000001506067224 */ /* 0x000fe400078e0207 */
[----:B------:R-:W-:-:S03]  /*0bb0*/  IMAD.MOV.U32 R12, RZ, RZ, 0x1 ;  /* 0x00000001ff0c7424 */ /* 0x000fc600078e00ff */
[----:B------:R-:W-:Y:S02]  /*0bc0*/  SEL R7, R6, R5, !P2 ;  /* 0x0000000506077207 */ /* 0x000fe40005000000 */
[----:B------:R-:W-:Y:S01]  /*0bd0*/  SEL R6, R5, R6, !P2 ;  /* 0x0000000605067207 */ /* 0x000fe20005000000 */
[----:B------:R-:W-:-:S07]  /*0be0*/  IMAD.MOV.U32 R5, RZ, RZ, R26 ;  /* 0x000000ffff057224 */ /* 0x000fce00078e001a */
.L_x_4:
[----:B------:R-:W-:-:S08]  /*0bf0*/  NOP ;  /* 0x0000000000007918 */ /* 0x000fd00000000000 */
[----:B------:R-:W0:Y:S02]  /*0c00*/  USETMAXREG.TRY_ALLOC.CTAPOOL UP0, 0xe8 ;  /* 0x000000e8000079c8 */ /* 0x000e240008000600 */
[----:B0-----:R-:W-:-:S13]  /*0c10*/  PLOP3.LUT P0, PT, PT, PT, UP0, 0x80, 0x0 ;  /* 0x000000000000781c */ /* 0x001fda0003f0f008 */
[----:B------:R-:W-:Y:S05]  /*0c20*/  @!P0 BRA `(.L_x_4) ;  /* 0xfffffffc00f08947 */ /* 0x000fea000383ffff */
[----:B------:R-:W-:Y:S01]  /*0c30*/  ULDC.64 UR4, c[0x0][0x598] ;  /* 0x0001660000047ab9 */ /* 0x000fe20000000a00 */
[----:B------:R-:W-:Y:S01]  /*0c40*/  ULDC.64 UR16, c[0x0][0x208] ;  /* 0x0000820000107ab9 */ /* 0x000fe20000000a00 */
[----:B------:R-:W-:-:S04]  /*0c50*/  ISETP.NE.U32.AND P0, PT, RZ, UR4, PT ;  /* 0x00000004ff007c0c */ /* 0x000fc8000bf05070 */
[----:B------:R-:W-:-:S13]  /*0c60*/  ISETP.NE.AND.EX P0, PT, RZ, UR5, PT, P0 ;  /* 0x00000005ff007c0c */ /* 0x000fda000bf05300 */
[----:B------:R-:W-:Y:S05]  /*0c70*/  @!P0 BRA `(.L_x_7) ;  /* 0x00000000001c8947 */ /* 0x000fea0003800000 */
[----:B------:R-:W0:Y:S02]  /*0c80*/  LDC.64 R8, c[0x0][0x598] ;  /* 0x00016600ff087b82 */ /* 0x000e240000000a00 */
[----:B0-----:R-:W2:Y:S02]  /*0c90*/  LDG.E.64 R8, desc[UR16][R8.64] ;  /* 0x0000001008087981 */ /* 0x001ea4000c1e1b00 */
[----:B--2---:R-:W-:-:S04]  /*0ca0*/  ISETP.NE.U32.AND P0, PT, R8, RZ, PT ;  /* 0x000000ff0800720c */ /* 0x004fc80003f05070 */
[----:B------:R-:W-:-:S13]  /*0cb0*/  ISETP.NE.AND.EX P0, PT, R9, RZ, PT, P0 ;  /* 0x000000ff0900720c */ /* 0x000fda0003f05300 */
[----:B------:R-:W-:Y:S05]  /*0cc0*/  @!P0 BRA `(.L_x_7) ;  /* 0x0000000000088947 */ /* 0x000fea0003800000 */
[----:B------:R0:W5:Y:S01]  /*0cd0*/  LD.E R8, desc[UR16][R8.64] ;  /* 0x0000001008087980 */ /* 0x000162000c101900 */
[----:B------:R-:W-:Y:S05]  /*0ce0*/  BRA `(.L_x_8) ;  /* 0x0000000000207947 */ /* 0x000fea0003800000 */
.L_x_7:
[----:B------:R-:W-:Y:S02]  /*0cf0*/  ULDC.64 UR4, c[0x0][0x588] ;  /* 0x0001620000047ab9 */ /* 0x000fe40000000a00 */
[----:B------:R-:W-:-:S04]  /*0d00*/  ISETP.NE.U32.AND P0, PT, RZ, UR4, PT ;  /* 0x00000004ff007c0c */ /* 0x000fc8000bf05070 */
[----:B------:R-:W-:-:S13]  /*0d10*/  ISETP.NE.AND.EX P0, PT, RZ, UR5, PT, P0 ;  /* 0x00000005ff007c0c */ /* 0x000fda000bf05300 */
[----:B------:R-:W-:Y:S05]  /*0d20*/  @!P0 BRA `(.L_x_9) ;  /* 0x00000000000c8947 */ /* 0x000fea0003800000 */
[----:B------:R-:W0:Y:S02]  /*0d30*/  LDC.64 R8, c[0x0][0x588] ;  /* 0x00016200ff087b82 */ /* 0x000e240000000a00 */
[----:B0-----:R1:W5:Y:S01]  /*0d40*/  LDG.E R8, desc[UR16][R8.64] ;  /* 0x0000001008087981 */ /* 0x001362000c1e1900 */
[----:B------:R-:W-:Y:S05]  /*0d50*/  BRA `(.L_x_8) ;  /* 0x0000000000047947 */ /* 0x000fea0003800000 */
.L_x_9:
[----:B------:R-:W2:Y:S02]  /*0d60*/  LDC R8, c[0x0][0x580] ;  /* 0x00016000ff087b82 */ /* 0x000ea40000000800 */
.L_x_8:
[----:B------:R-:W-:Y:S02]  /*0d70*/  ULDC.64 UR4, c[0x0][0x5a0] ;  /* 0x0001680000047ab9 */ /* 0x000fe40000000a00 */
[----:B------:R-:W-:-:S04]  /*0d80*/  ISETP.NE.U32.AND P0, PT, RZ, UR4, PT ;  /* 0x00000004ff007c0c */ /* 0x000fc8000bf05070 */
[----:B------:R-:W-:-:S13]  /*0d90*/  ISETP.NE.AND.EX P0, PT, RZ, UR5, PT, P0 ;  /* 0x00000005ff007c0c */ /* 0x000fda000bf05300 */
[----:B------:R-:W-:Y:S05]  /*0da0*/  @!P0 BRA `(.L_x_10) ;  /* 0x00000000001c8947 */ /* 0x000fea0003800000 */
[----:B------:R-:W3:Y:S02]  /*0db0*/  LDC.64 R10, c[0x0][0x5a0] ;  /* 0x00016800ff0a7b82 */ /* 0x000ee40000000a00 */
[----:B---3--:R-:W3:Y:S02]  /*0dc0*/  LDG.E.64 R10, desc[UR16][R10.64] ;  /* 0x000000100a0a7981 */ /* 0x008ee4000c1e1b00 */
[----:B---3--:R-:W-:-:S04]  /*0dd0*/  ISETP.NE.U32.AND P0, PT, R10, RZ, PT ;  /* 0x000000ff0a00720c */ /* 0x008fc80003f05070 */
[----:B------:R-:W-:-:S13]  /*0de0*/  ISETP.NE.AND.EX P0, PT, R11, RZ, PT, P0 ;  /* 0x000000ff0b00720c */ /* 0x000fda0003f05300 */
[----:B------:R-:W-:Y:S05]  /*0df0*/  @!P0 BRA `(.L_x_10) ;  /* 0x0000000000088947 */ /* 0x000fea0003800000 */
[----:B01----:R0:W5:Y:S01]  /*0e00*/  LD.E R9, desc[UR16][R10.64] ;  /* 0x000000100a097980 */ /* 0x003162000c101900 */
[----:B------:R-:W-:Y:S05]  /*0e10*/  BRA `(.L_x_11) ;  /* 0x0000000000207947 */ /* 0x000fea0003800000 */
.L_x_10:
[----:B------:R-:W-:Y:S02]  /*0e20*/  ULDC.64 UR4, c[0x0][0x590] ;  /* 0x0001640000047ab9 */ /* 0x000fe40000000a00 */
[----:B------:R-:W-:-:S04]  /*0e30*/  ISETP.NE.U32.AND P0, PT, RZ, UR4, PT ;  /* 0x00000004ff007c0c */ /* 0x000fc8000bf05070 */
[----:B------:R-:W-:-:S13]  /*0e40*/  ISETP.NE.AND.EX P0, PT, RZ, UR5, PT, P0 ;  /* 0x00000005ff007c0c */ /* 0x000fda000bf05300 */
[----:B------:R-:W-:Y:S05]  /*0e50*/  @!P0 BRA `(.L_x_12) ;  /* 0x00000000000c8947 */ /* 0x000fea0003800000 */
[----:B------:R-:W0:Y:S02]  /*0e60*/  LDC.64 R10, c[0x0][0x590] ;  /* 0x00016400ff0a7b82 */ /* 0x000e240000000a00 */
[----:B01----:R1:W5:Y:S01]  /*0e70*/  LDG.E R9, desc[UR16][R10.64] ;  /* 0x000000100a097981 */ /* 0x003362000c1e1900 */
[----:B------:R-:W-:Y:S05]  /*0e80*/  BRA `(.L_x_11) ;  /* 0x0000000000047947 */ /* 0x000fea0003800000 */
.L_x_12:
[----:B01----:R-:W3:Y:S02]  /*0e90*/  LDC R9, c[0x0][0x584] ;  /* 0x00016100ff097b82 */ /* 0x003ee40000000800 */
.L_x_11:
[----:B------:R-:W-:-:S13]  /*0ea0*/  LOP3.LUT P0, RZ, R12, 0xff, RZ, 0xc0, !PT ;  /* 0x000000ff0cff7812 */ /* 0x000fda000780c0ff */
[----:B------:R-:W-:Y:S05]  /*0eb0*/  @!P0 EXIT ;  /* 0x000000000000894d */ /* 0x000fea0003800000 */
[----:B------:R-:W-:Y:S01]  /*0ec0*/  ULDC UR4, c[0x0][0x28c] ;  /* 0x0000a30000047ab9 */ /* 0x000fe20000000800 */
[----:B------:R-:W-:Y:S01]  /*0ed0*/  LOP3.LUT R138, R4, 0x1, RZ, 0xfc, !PT ;  /* 0x00000001048a7812 */ /* 0x000fe200078efcff */
[----:B------:R-:W-:-:S04]  /*0ee0*/  UIADD3 UR4, UR4, 0x7f, URZ ;  /* 0x0000007f04047890 */ /* 0x000fc8000fffe03f */
[----:B------:R-:W-:-:S04]  /*0ef0*/  USHF.R.S32.HI UR5, URZ, 0x1f, UR4 ;  /* 0x0000001f3f057899 */ /* 0x000fc80008011404 */
[----:B------:R-:W-:-:S03]  /*0f00*/  ULEA.HI UR5, UR5, UR4, URZ, 0x7 ;  /* 0x0000000405057291 */ /* 0x000fc6000f8f383f */
[----:B------:R-:W-:Y:S01]  /*0f10*/  UMOV UR4, URZ ;  /* 0x0000003f00047c82 */ /* 0x000fe20008000000 */
[----:B------:R-:W-:-:S03]  /*0f20*/  USHF.R.S32.HI UR9, URZ, 0x7, UR5 ;  /* 0x000000073f097899 */ /* 0x000fc60008011405 */
[----:B------:R-:W-:-:S09]  /*0f30*/  UMOV UR5, URZ ;  /* 0x0000003f00057c82 */ /* 0x000fd20008000000 */
.L_x_165:
[----:B01----:R-:W-:Y:S01]  /*0f40*/  LOP3.LUT R10, R0, 0x80, RZ, 0xc0, !PT ;  /* 0x00000080000a7812 */ /* 0x003fe200078ec0ff */
[----:B------:R-:W0:Y:S01]  /*0f50*/  S2UR UR13, SR_CgaCtaId ;  /* 0x00000000000d79c3 */ /* 0x000e220000008800 */
[----:B------:R-:W-:Y:S01]  /*0f60*/  UMOV UR12, 0x400 ;  /* 0x00000400000c7882 */ /* 0x000fe20000000000 */
[----:B------:R-:W-:Y:S01]  /*0f70*/  UMOV UR6, URZ ;  /* 0x0000003f00067c82 */ /* 0x000fe20008000000 */
[----:B------:R-:W-:Y:S01]  /*0f80*/  SHF.R.U32.HI R10, RZ, 0x7, R10 ;  /* 0x00000007ff0a7819 */ /* 0x000fe2000001160a */
[----:B------:R-:W-:Y:S01]  /*0f90*/  UMOV UR7, URZ ;  /* 0x0000003f00077c82 */ /* 0x000fe20008000000 */
[----:B------:R-:W-:Y:S01]  /*0fa0*/  UMOV UR18, UR5 ;  /* 0x0000000500127c82 */ /* 0x000fe20008000000 */
[----:B------:R-:W-:Y:S02]  /*0fb0*/  CS2R R14, SRZ ;  /* 0x00000000000e7805 */ /* 0x000fe4000001ff00 */
[----:B------:R-:W-:Y:S01]  /*0fc0*/  CS2R R12, SRZ ;  /* 0x00000000000c7805 */ /* 0x000fe2000001ff00 */
[----:B------:R-:W1:Y:S01]  /*0fd0*/  LDC R11, c[0x0][0x28c] ;  /* 0x0000a300ff0b7b82 */ /* 0x000e620000000800 */
[----:B------:R-:W4:Y:S01]  /*0fe0*/  SHFL.IDX PT, R10, R10, RZ, 0x1f ;  /* 0x00001fff0a0a7589 */ /* 0x000f2200000e0000 */
[----:B------:R-:W-:-:S02]  /*0ff0*/  CS2R R16, SRZ ;  /* 0x0000000000107805 */ /* 0x000fc4000001ff00 */
[----:B------:R-:W-:Y:S02]  /*1000*/  CS2R R18, SRZ ;  /* 0x0000000000127805 */ /* 0x000fe4000001ff00 */
[----:B------:R-:W-:Y:S02]  /*1010*/  CS2R R20, SRZ ;  /* 0x0000000000147805 */ /* 0x000fe4000001ff00 */
[----:B------:R-:W-:Y:S02]  /*1020*/  CS2R R22, SRZ ;  /* 0x0000000000167805 */ /* 0x000fe4000001ff00 */
[----:B------:R-:W-:Y:S02]  /*1030*/  CS2R R88, SRZ ;  /* 0x0000000000587805 */ /* 0x000fe4000001ff00 */
[----:B------:R-:W-:Y:S02]  /*1040*/  CS2R R90, SRZ ;  /* 0x00000000005a7805 */ /* 0x000fe4000001ff00 */
        /* <DEDUP_REMOVED lines=16> */
[----:B-1----:R-:W-:Y:S02]  /*1150*/  ISETP.GE.AND P0, PT, R11, 0x1, PT ;  /* 0x000000010b00780c */ /* 0x002fe40003f06270 */
[----:B------:R-:W-:Y:S02]  /*1160*/  CS2R R124, SRZ ;  /* 0x00000000007c7805 */ /* 0x000fe4000001ff00 */
[----:B----4-:R-:W-:-:S02]  /*1170*/  R2UR UR8, R10 ;  /* 0x000000000a0872ca */ /* 0x010fc400000e0000 */
[----:B------:R-:W-:Y:S02]  /*1180*/  CS2R R126, SRZ ;  /* 0x00000000007e7805 */ /* 0x000fe4000001ff00 */
[----:B------:R-:W-:Y:S02]  /*1190*/  CS2R R128, SRZ ;  /* 0x0000000000807805 */ /* 0x000fe4000001ff00 */
[----:B------:R-:W-:Y:S02]  /*11a0*/  CS2R R130, SRZ ;  /* 0x0000000000827805 */ /* 0x000fe4000001ff00 */
[----:B------:R-:W-:Y:S02]  /*11b0*/  CS2R R132, SRZ ;  /* 0x0000000000847805 */ /* 0x000fe4000001ff00 */
[----:B------:R-:W-:Y:S02]  /*11c0*/  CS2R R134, SRZ ;  /* 0x0000000000867805 */ /* 0x000fe4000001ff00 */
[----:B------:R-:W-:Y:S01]  /*11d0*/  CS2R R136, SRZ ;  /* 0x0000000000887805 */ /* 0x000fe2000001ff00 */
[----:B------:R-:W-:Y:S01]  /*11e0*/  IMAD.MOV.U32 R139, RZ, RZ, RZ ;  /* 0x000000ffff8b7224 */ /* 0x000fe200078e00ff */
[----:B------:R-:W-:Y:S01]  /*11f0*/  CS2R R24, SRZ ;  /* 0x0000000000187805 */ /* 0x000fe2000001ff00 */
[----:B------:R-:W-:Y:S01]  /*1200*/  IMAD.MOV.U32 R141, RZ, RZ, RZ ;  /* 0x000000ffff8d7224 */ /* 0x000fe200078e00ff */
[----:B---3--:R-:W-:Y:S01]  /*1210*/  CS2R R26, SRZ ;  /* 0x00000000001a7805 */ /* 0x008fe2000001ff00 */
[----:B------:R-:W-:Y:S01]  /*1220*/  IMAD.U32 R142, RZ, RZ, UR4 ;  /* 0x00000004ff8e7e24 */ /* 0x000fe2000f8e00ff */
[----:B------:R-:W-:Y:S01]  /*1230*/  CS2R R28, SRZ ;  /* 0x00000000001c7805 */ /* 0x000fe2000001ff00 */
[----:B------:R-:W-:Y:S01]  /*1240*/  ULEA.HI UR10, UR8, UR8, URZ, 0x1 ;  /* 0x00000008080a7291 */ /* 0x000fe2000f8f083f */
[----:B------:R-:W-:-:S02]  /*1250*/  CS2R R30, SRZ ;  /* 0x00000000001e7805 */ /* 0x000fc4000001ff00 */
[----:B------:R-:W-:Y:S02]  /*1260*/  CS2R R32, SRZ ;  /* 0x0000000000207805 */ /* 0x000fe4000001ff00 */
[----:B------:R-:W-:Y:S01]  /*1270*/  CS2R R34, SRZ ;  /* 0x0000000000227805 */ /* 0x000fe2000001ff00 */
[----:B------:R-:W-:Y:S01]  /*1280*/  ULOP3.LUT UR11, UR10, 0x7fffe, URZ, 0xc0, !UPT ;  /* 0x0007fffe0a0b7892 */ /* 0x000fe2000f8ec03f */
[----:B------:R-:W-:Y:S01]  /*1290*/  CS2R R36, SRZ ;  /* 0x0000000000247805 */ /* 0x000fe2000001ff00 */
[----:B0-----:R-:W-:Y:S01]  /*12a0*/  ULEA UR10, UR13, UR12, 0x18 ;  /* 0x0000000c0d0a7291 */ /* 0x001fe2000f8ec03f */
[----:B------:R-:W-:Y:S01]  /*12b0*/  CS2R R38, SRZ ;  /* 0x0000000000267805 */ /* 0x000fe2000001ff00 */
[----:B------:R-:W-:Y:S01]  /*12c0*/  UIADD3 UR11, UR8, -UR11, URZ ;  /* 0x8000000b080b7290 */ /* 0x000fe2000fffe03f */
[----:B------:R-:W-:Y:S02]  /*12d0*/  CS2R R40, SRZ ;  /* 0x0000000000287805 */ /* 0x000fe4000001ff00 */
[----:B------:R-:W-:Y:S01]  /*12e0*/  CS2R R42, SRZ ;  /* 0x00000000002a7805 */ /* 0x000fe2000001ff00 */
[----:B------:R-:W-:Y:S01]  /*12f0*/  UMOV UR8, URZ ;  /* 0x0000003f00087c82 */ /* 0x000fe20008000000 */
[----:B------:R-:W-:Y:S01]  /*1300*/  ULEA UR11, UR11, UR10, 0xd ;  /* 0x0000000a0b0b7291 */ /* 0x000fe2000f8e683f */
[----:B------:R-:W-:-:S02]  /*1310*/  CS2R R44, SRZ ;  /* 0x00000000002c7805 */ /* 0x000fc4000001ff00 */
[----:B------:R-:W-:Y:S02]  /*1320*/  CS2R R46, SRZ ;  /* 0x00000000002e7805 */ /* 0x000fe4000001ff00 */
[----:B------:R-:W-:Y:S01]  /*1330*/  CS2R R48, SRZ ;  /* 0x0000000000307805 */ /* 0x000fe2000001ff00 */
[----:B------:R-:W-:Y:S01]  /*1340*/  UIADD3 UR11, UR11, 0x100, URZ ;  /* 0x000001000b0b7890 */ /* 0x000fe2000fffe03f */
[----:B------:R-:W-:Y:S02]  /*1350*/  CS2R R50, SRZ ;  /* 0x0000000000327805 */ /* 0x000fe4000001ff00 */
[----:B------:R-:W-:Y:S02]  /*1360*/  CS2R R52, SRZ ;  /* 0x0000000000347805 */ /* 0x000fe4000001ff00 */
[----:B------:R-:W-:Y:S01]  /*1370*/  CS2R R54, SRZ ;  /* 0x0000000000367805 */ /* 0x000fe2000001ff00 */
[----:B------:R-:W-:Y:S01]  /*1380*/  USHF.R.U32.HI UR11, URZ, 0x4, UR11 ;  /* 0x000000043f0b7899 */ /* 0x000fe2000801160b */
[----:B------:R-:W-:-:S02]  /*1390*/  CS2R R56, SRZ ;  /* 0x0000000000387805 */ /* 0x000fc4000001ff00 */
[----:B------:R-:W-:Y:S02]  /*13a0*/  CS2R R58, SRZ ;  /* 0x00000000003a7805 */ /* 0x000fe4000001ff00 */
[----:B------:R-:W-:Y:S01]  /*13b0*/  CS2R R60, SRZ ;  /* 0x00000000003c7805 */ /* 0x000fe2000001ff00 */
[----:B------:R-:W-:Y:S01]  /*13c0*/  ULOP3.LUT UR11, UR11, 0x3fff, URZ, 0xc0, !UPT ;  /* 0x00003fff0b0b7892 */ /* 0x000fe2000f8ec03f */
        /* <DEDUP_REMOVED lines=12> */
[----:B------:R-:W-:Y:S01]  /*1490*/  CS2R R86, SRZ ;  /* 0x0000000000567805 */ /* 0x000fe2000001ff00 */
[----:B------:R-:W-:Y:S06]  /*14a0*/  @!P0 BRA `(.L_x_13) ;  /* 0x0000000800608947 */ /* 0x000fec0003800000 */
[----:B------:R-:W-:-:S13]  /*14b0*/  ISETP.NE.AND P1, PT, R138, 0x3, PT ;  /* 0x000000038a00780c */ /* 0x000fda0003f25270 */
[----:B------:R-:W-:Y:S05]  /*14c0*/  @!P1 BRA `(.L_x_14) ;  /* 0x0000000000049947 */ /* 0x000fea0003800000 */
[----:B------:R-:W-:Y:S01]  /*14d0*/  BPT.TRAP 0x1 ;  /* 0x000000040000795c */ /* 0x000fe20000300000 */
.L_x_14:
[----:B------:R-:W-:Y:S01]  /*14e0*/  ULEA UR6, UR5, UR10, 0x3 ;  /* 0x0000000a05067291 */ /* 0x000fe2000f8e183f */
[----:B------:R-:W-:-:S05]  /*14f0*/  IMAD.U32 R10, RZ, RZ, UR4 ;  /* 0x00000004ff0a7e24 */ /* 0x000fca000f8e00ff */
[----:B------:R-:W-:-:S04]  /*1500*/  SHF.L.U32 R10, R10, 0x1f, RZ ;  /* 0x0000001f0a0a7819 */ /* 0x000fc800000006ff */
[----:B------:R0:W1:Y:S01]  /*1510*/  SYNCS.PHASECHK.TRANS64.TRYWAIT P0, [UR6], R10 ;  /* 0x0000000aff0075a7 */ /* 0x0000620008000146 */
[----:B------:R-:W-:Y:S05]  /*1520*/  @!P1 BRA `(.L_x_15) ;  /* 0x0000000000049947 */ /* 0x000fea0003800000 */
[----:B------:R-:W-:Y:S01]  /*1530*/  BPT.TRAP 0x1 ;  /* 0x000000040000795c */ /* 0x000fe20000300000 */
.L_x_15:
[----:B-1----:R-:W-:Y:S05]  /*1540*/  @P0 BRA `(.L_x_16) ;  /* 0x0000000000080947 */ /* 0x002fea0003800000 */
[----:B------:R-:W1:Y:S02]  /*1550*/  SYNCS.PHASECHK.TRANS64.TRYWAIT P0, [UR6], R10 ;  /* 0x0000000aff0075a7 */ /* 0x000e640008000146 */
[----:B-1----:R-:W-:Y:S05]  /*1560*/  @!P0 BRA `(.L_x_17) ;  /* 0x0000007c00808947 */ /* 0x002fea0003800000 */
.L_x_16:
[----:B------:R-:W-:Y:S01]  /*1570*/  UIADD3 UR6, UR10, 0x14100, URZ ;  /* 0x000141000a067890 */ /* 0x000fe2000fffe03f */
[----:B------:R-:W-:Y:S01]  /*1580*/  WARPGROUP.ARRIVE ;  /* 0x00000000000079c5 */ /* 0x000fe20000000000 */
[----:B------:R-:W-:Y:S01]  /*1590*/  ULOP3.LUT UR8, UR11, 0x10000, URZ, 0xfc, !UPT ;  /* 0x000100000b087892 */ /* 0x000fe2000f8efc3f */
[----:B------:R-:W-:Y:S01]  /*15a0*/  CS2R R14, SRZ ;  /* 0x00000000000e7805 */ /* 0x000fe2000001ff00 */
[----:B------:R-:W-:Y:S01]  /*15b0*/  USHF.R.U32.HI UR6, URZ, 0x4, UR6 ;  /* 0x000000043f067899 */ /* 0x000fe20008011606 */
[----:B------:R-:W-:Y:S01]  /*15c0*/  CS2R R12, SRZ ;  /* 0x00000000000c7805 */ /* 0x000fe2000001ff00 */
[----:B------:R-:W-:Y:S01]  /*15d0*/  UMOV UR13, 0x40000040 ;  /* 0x40000040000d7882 */ /* 0x000fe20000000000 */
[----:B------:R-:W-:Y:S01]  /*15e0*/  UMOV UR15, 0x40000040 ;  /* 0x40000040000f7882 */ /* 0x000fe20000000000 */
[----:B------:R-:W-:Y:S01]  /*15f0*/  ULOP3.LUT UR6, UR6, 0x3fff, URZ, 0xc0, !UPT ;  /* 0x00003fff06067892 */ /* 0x000fe2000f8ec03f */
[----:B------:R-:W-:Y:S02]  /*1600*/  CS2R R16, SRZ ;  /* 0x0000000000107805 */ /* 0x000fe4000001ff00 */
[----:B------:R-:W-:-:S02]  /*1610*/  CS2R R18, SRZ ;  /* 0x0000000000127805 */ /* 0x000fc4000001ff00 */
[----:B------:R-:W-:Y:S01]  /*1620*/  CS2R R20, SRZ ;  /* 0x0000000000147805 */ /* 0x000fe2000001ff00 */
[----:B------:R-:W-:Y:S01]  /*1630*/  ULOP3.LUT UR7, UR6, 0x10000, URZ, 0xfc, !UPT ;  /* 0x0001000006077892 */ /* 0x000fe2000f8efc3f */
[----:B------:R-:W-:Y:S01]  /*1640*/  CS2R R22, SRZ ;  /* 0x0000000000167805 */ /* 0x000fe2000001ff00 */
[----:B------:R-:W-:Y:S01]  /*1650*/  ULEA UR6, UR5, UR8, 0xa ;  /* 0x0000000805067291 */ /* 0x000fe2000f8e503f */
[----:B------:R-:W-:Y:S01]  /*1660*/  CS2R R88, SRZ ;  /* 0x0000000000587805 */ /* 0x000fe2000001ff00 */
[----:B------:R-:W-:Y:S01]  /*1670*/  ULEA UR7, UR5, UR7, 0xa ;  /* 0x0000000705077291 */ /* 0x000fe2000f8e503f */
[----:B------:R-:W-:Y:S02]  /*1680*/  CS2R R90, SRZ ;  /* 0x00000000005a7805 */ /* 0x000fe4000001ff00 */
[----:B------:R-:W-:Y:S02]  /*1690*/  CS2R R92, SRZ ;  /* 0x00000000005c7805 */ /* 0x000fe4000001ff00 */
[----:B------:R-:W-:-:S02]  /*16a0*/  CS2R R94, SRZ ;  /* 0x00000000005e7805 */ /* 0x000fc4000001ff00 */
[----:B------:R-:W-:Y:S01]  /*16b0*/  CS2R R96, SRZ ;  /* 0x0000000000607805 */ /* 0x000fe2000001ff00 */
[----:B------:R-:W-:Y:S01]  /*16c0*/  UMOV UR12, UR6 ;  /* 0x00000006000c7c82 */ /* 0x000fe20008000000 */
[----:B------:R-:W-:Y:S01]  /*16d0*/  CS2R R98, SRZ ;  /* 0x0000000000627805 */ /* 0x000fe2000001ff00 */
[----:B------:R-:W-:Y:S01]  /*16e0*/  UMOV UR14, UR7 ;  /* 0x00000007000e7c82 */ /* 0x000fe20008000000 */
[----:B------:R-:W-:Y:S01]  /*16f0*/  CS2R R100, SRZ ;  /* 0x0000000000647805 */ /* 0x000fe2000001ff00 */
[----:B------:R-:W-:Y:S01]  /*1700*/  QGMMA.64x128x32.F32.E4M3.E4M3 R24, gdesc[UR12], RZ, !UPT ;  /* 0x01e000000c1879f3 */ /* 0x000fe2000c7008ff */
[----:B------:R-:W-:Y:S01]  /*1710*/  UIADD3 UR12, UR6, 0x2, URZ ;  /* 0x00000002060c7890 */ /* 0x000fe2000fffe03f */
[----:B------:R-:W-:Y:S01]  /*1720*/  CS2R R102, SRZ ;  /* 0x0000000000667805 */ /* 0x000fe2000001ff00 */
[----:B------:R-:W-:Y:S01]  /*1730*/  UIADD3 UR14, UR7, 0x2, URZ ;  /* 0x00000002070e7890 */ /* 0x000fe2000fffe03f */
[----:B------:R-:W-:Y:S01]  /*1740*/  CS2R R104, SRZ ;  /* 0x0000000000687805 */ /* 0x000fe2000001ff00 */
[----:B------:R-:W-:Y:S01]  /*1750*/  UMOV UR13, 0x40000040 ;  /* 0x40000040000d7882 */ /* 0x000fe20000000000 */
[----:B------:R-:W-:Y:S01]  /*1760*/  UMOV UR15, 0x40000040 ;  /* 0x40000040000f7882 */ /* 0x000fe20000000000 */
        /* <DEDUP_REMOVED lines=16> */
[----:B------:R-:W-:Y:S02]  /*1870*/  IMAD.MOV.U32 R139, RZ, RZ, RZ ;  /* 0x000000ffff8b7224 */ /* 0x000fe400078e00ff */
[----:B------:R-:W-:Y:S01]  /*1880*/  IMAD.MOV.U32 R141, RZ, RZ, RZ ;  /* 0x000000ffff8d7224 */ /* 0x000fe200078e00ff */
[----:B------:R-:W-:Y:S01]  /*1890*/  QGMMA.64x128x32.F32.E4M3.E4M3 R24, gdesc[UR12], R24 ;  /* 0x01e000000c1879f3 */ /* 0x000fe20008700818 */
[----:B------:R-:W-:Y:S02]  /*18a0*/  UIADD3 UR12, UR6, 0x4, URZ ;  /* 0x00000004060c7890 */ /* 0x000fe4000fffe03f */
[----:B------:R-:W-:Y:S01]  /*18b0*/  UIADD3 UR14, UR7, 0x4, URZ ;  /* 0x00000004070e7890 */ /* 0x000fe2000fffe03f */
[----:B------:R-:W-:Y:S01]  /*18c0*/  UMOV UR13, 0x40000040 ;  /* 0x40000040000d7882 */ /* 0x000fe20000000000 */
[----:B------:R-:W-:-:S07]  /*18d0*/  UMOV UR15, 0x40000040 ;  /* 0x40000040000f7882 */ /* 0x000fce0000000000 */
[----:B------:R-:W-:Y:S01]  /*18e0*/  QGMMA.64x128x32.F32.E4M3.E4M3 R24, gdesc[UR12], R24 ;  /* 0x01e000000c1879f3 */ /* 0x000fe20008700818 */
[----:B------:R-:W-:Y:S02]  /*18f0*/  UIADD3 UR14, UR7, 0x6, URZ ;  /* 0x00000006070e7890 */ /* 0x000fe4000fffe03f */
[----:B------:R-:W-:Y:S01]  /*1900*/  UIADD3 UR12, UR6, 0x6, URZ ;  /* 0x00000006060c7890 */ /* 0x000fe2000fffe03f */
[----:B------:R-:W-:Y:S01]  /*1910*/  ULDC UR7, c[0x0][0x50c] ;  /* 0x0001430000077ab9 */ /* 0x000fe20000000800 */
[----:B------:R-:W-:Y:S01]  /*1920*/  UMOV UR13, 0x40000040 ;  /* 0x40000040000d7882 */ /* 0x000fe20000000000 */
[----:B------:R-:W-:Y:S01]  /*1930*/  UISETP.NE.AND UP0, UPT, UR7, 0x4, UPT ;  /* 0x000000040700788c */ /* 0x000fe2000bf05270 */
[----:B------:R-:W-:Y:S01]  /*1940*/  UMOV UR15, 0x40000040 ;  /* 0x40000040000f7882 */ /* 0x000fe20000000000 */
[----:B------:R-:W-:Y:S02]  /*1950*/  UMOV UR6, 0x4 ;  /* 0x0000000400067882 */ /* 0x000fe40000000000 */
[----:B------:R-:W-:-:S06]  /*1960*/  USEL UR7, URZ, 0x1, UP0 ;  /* 0x000000013f077887 */ /* 0x000fcc0008000000 */
[----:B------:R-:W-:Y:S01]  /*1970*/  ISETP.NE.AND P0, PT, RZ, UR7, PT ;  /* 0x00000007ff007c0c */ /* 0x000fe2000bf05270 */
[----:B------:R-:W-:-:S12]  /*1980*/  QGMMA.64x128x32.F32.E4M3.E4M3 R24, gdesc[UR12], R24, gsb0 ;  /* 0x01e000000c1879f3 */ /* 0x000fd80008000818 */
[----:B------:R-:W-:Y:S05]  /*1990*/  @!P0 BRA `(.L_x_18) ;  /* 0x0000000400088947 */ /* 0x000fea0003800000 */
[----:B------:R-:W-:Y:S02]  /*19a0*/  WARPGROUP.DEPBAR.LE gsb0, 0x0 ;  /* 0x00008000000079c5 */ /* 0x000fe40000010000 */
[----:B------:R-:W-:-:S01]  /*19b0*/  FADD R141, RZ, R24 ;  /* 0x00000018ff8d7221 */ /* 0x000fc20000000000 */
[----:B------:R-:W-:Y:S01]  /*19c0*/  FADD R136, RZ, R25 ;  /* 0x00000019ff887221 */ /* 0x000fe20000000000 */
        /* <DEDUP_REMOVED lines=62> */
[----:B------:R-:W-:-:S06]  /*1db0*/  UMOV UR6, URZ ;  /* 0x0000003f00067c82 */ /* 0x000fcc0008000000 */
.L_x_18:
[----:B------:R-:W-:-:S04]  /*1dc0*/  UIADD3 UR18, UR5, 0x1, URZ ;  /* 0x0000000105127890 */ /* 0x000fc8000fffe03f */
[----:B------:R-:W-:-:S04]  /*1dd0*/  UISETP.NE.AND UP0, UPT, UR18, 0x5, UPT ;  /* 0x000000051200788c */ /* 0x000fc8000bf05270 */
[----:B------:R-:W-:Y:S02]  /*1de0*/  USEL UR8, URZ, 0x1, UP0 ;  /* 0x000000013f087887 */ /* 0x000fe40008000000 */
[----:B------:R-:W-:Y:S02]  /*1df0*/  USEL UR18, UR18, URZ, UP0 ;  /* 0x0000003f12127287 */ /* 0x000fe40008000000 */
[----:B------:R-:W-:-:S06]  /*1e00*/  ULOP3.LUT UR8, UR4, UR8, URZ, 0x3c, !UPT ;  /* 0x0000000804087292 */ /* 0x000fcc000f8e3c3f */
[----:B------:R-:W-:Y:S01]  /*1e10*/  IMAD.U32 R142, RZ, RZ, UR8 ;  /* 0x00000008ff8e7e24 */ /* 0x000fe2000f8e00ff */
[----:B------:R-:W-:-:S06]  /*1e20*/  UMOV UR8, 0x1 ;  /* 0x0000000100087882 */ /* 0x000fcc0000000000 */
.L_x_13:
[----:B------:R-:W-:-:S04]  /*1e30*/  UISETP.LT.AND UP0, UPT, UR9, 0x1, UPT ;  /* 0x000000010900788c */ /* 0x000fc8000bf01270 */
[----:B------:R-:W-:-:S04]  /*1e40*/  USEL UR12, UR9, 0x1, UP0 ;  /* 0x00000001090c7887 */ /* 0x000fc80008000000 */
[----:B------:R-:W-:-:S04]  /*1e50*/  UIADD3 UR12, UR9, -UR12, URZ ;  /* 0x8000000c090c7290 */ /* 0x000fc8000fffe03f */
[----:B------:R-:W-:-:S06]  /*1e60*/  UISETP.GE.AND UP0, UPT, UR12, 0x1, UPT ;  /* 0x000000010c00788c */ /* 0x000fcc000bf06270 */
[----:B------:R-:W-:-:S13]  /*1e70*/  PLOP3.LUT P0, PT, PT, PT, UP0, 0x80, 0x0 ;  /* 0x000000000000781c */ /* 0x000fda0003f0f008 */
[----:B------:R-:W-:Y:S05]  /*1e80*/  @!P0 BRA `(.L_x_19) ;  /* 0x0000000800348947 */ /* 0x000fea0003800000 */
[----:B01----:R-:W-:Y:S01]  /*1e90*/  IMAD.U32 R10, RZ, RZ, UR12 ;  /* 0x0000000cff0a7e24 */ /* 0x003fe2000f8e00ff */
[----:B------:R-:W-:Y:S01]  /*1ea0*/  UMOV UR19, UR5 ;  /* 0x0000000500137c82 */ /* 0x000fe20008000000 */
[----:B------:R-:W-:-:S05]  /*1eb0*/  ULDC UR20, c[0x0][0x50c] ;  /* 0x0001430000147ab9 */ /* 0x000fca0000000800 */
.L_x_27:
[----:B------:R-:W-:-:S13]  /*1ec0*/  ISETP.NE.AND P1, PT, R138, 0x3, PT ;  /* 0x000000038a00780c */ /* 0x000fda0003f25270 */
[----:B01----:R-:W-:Y:S05]  /*1ed0*/  @!P1 BRA `(.L_x_20) ;  /* 0x0000000000049947 */ /* 0x003fea0003800000 */
[----:B------:R-:W-:Y:S01]  /*1ee0*/  BPT.TRAP 0x1 ;  /* 0x000000040000795c */ /* 0x000fe20000300000 */
.L_x_20:
[----:B------:R-:W0:Y:S01]  /*1ef0*/  S2UR UR12, SR_CgaCtaId ;  /* 0x00000000000c79c3 */ /* 0x000e220000008800 */
[----:B------:R-:W-:Y:S01]  /*1f00*/  UMOV UR10, 0x400 ;  /* 0x00000400000a7882 */ /* 0x000fe20000000000 */
[----:B------:R-:W-:Y:S01]  /*1f10*/  SHF.L.U32 R11, R142, 0x1f, RZ ;  /* 0x0000001f8e0b7819 */ /* 0x000fe200000006ff */
[----:B0-----:R-:W-:-:S04]  /*1f20*/  ULEA UR10, UR12, UR10, 0x18 ;  /* 0x0000000a0c0a7291 */ /* 0x001fc8000f8ec03f */
[----:B------:R-:W-:-:S09]  /*1f30*/  ULEA UR12, UR18, UR10, 0x3 ;  /* 0x0000000a120c7291 */ /* 0x000fd2000f8e183f */
[----:B------:R0:W1:Y:S01]  /*1f40*/  SYNCS.PHASECHK.TRANS64.TRYWAIT P0, [UR12], R11 ;  /* 0x0000000bff0075a7 */ /* 0x000062000800014c */
[----:B------:R-:W-:Y:S05]  /*1f50*/  @!P1 BRA `(.L_x_21) ;  /* 0x0000000000049947 */ /* 0x000fea0003800000 */
[----:B------:R-:W-:Y:S01]  /*1f60*/  BPT.TRAP 0x1 ;  /* 0x000000040000795c */ /* 0x000fe20000300000 */
.L_x_21:
[----:B-1----:R-:W-:Y:S05]  /*1f70*/  @P0 BRA `(.L_x_22) ;  /* 0x0000000000080947 */ /* 0x002fea0003800000 */
[----:B------:R-:W1:Y:S02]  /*1f80*/  SYNCS.PHASECHK.TRANS64.TRYWAIT P0, [UR12], R11 ;  /* 0x0000000bff0075a7 */ /* 0x000e64000800014c */
[----:B-1----:R-:W-:Y:S05]  /*1f90*/  @!P0 BRA `(.L_x_23) ;  /* 0x00000074000c8947 */ /* 0x002fea0003800000 */
.L_x_22:
[----:B------:R-:W-:Y:S01]  /*1fa0*/  UIADD3 UR12, UR10, 0x14100, URZ ;  /* 0x000141000a0c7890 */ /* 0x000fe2000fffe03f */
[----:B------:R-:W-:Y:S01]  /*1fb0*/  WARPGROUP.ARRIVE ;  /* 0x00000000000079c5 */ /* 0x000fe20000000000 */
[----:B------:R-:W-:Y:S02]  /*1fc0*/  UISETP.NE.AND UP0, UPT, UR7, URZ, UPT ;  /* 0x0000003f0700728c */ /* 0x000fe4000bf05270 */
[----:B------:R-:W-:Y:S02]  /*1fd0*/  USHF.R.U32.HI UR12, URZ, 0x4, UR12 ;  /* 0x000000043f0c7899 */ /* 0x000fe4000801160c */
[----:B------:R-:W-:Y:S02]  /*1fe0*/  USEL UR8, UR8, URZ, !UP0 ;  /* 0x0000003f08087287 */ /* 0x000fe4000c000000 */
[----:B------:R-:W-:Y:S02]  /*1ff0*/  ULOP3.LUT UR12, UR12, 0x3fff, URZ, 0xc0, !UPT ;  /* 0x00003fff0c0c7892 */ /* 0x000fe4000f8ec03f */
[----:B------:R-:W-:-:S02]  /*2000*/  UISETP.NE.U32.AND UP0, UPT, UR8, URZ, UPT ;  /* 0x0000003f0800728c */ /* 0x000fc4000bf05070 */
[----:B------:R-:W-:Y:S02]  /*2010*/  ULOP3.LUT UR7, UR11, 0x10000, URZ, 0xfc, !UPT ;  /* 0x000100000b077892 */ /* 0x000fe4000f8efc3f */
[----:B------:R-:W-:Y:S02]  /*2020*/  ULOP3.LUT UR8, UR12, 0x10000, URZ, 0xfc, !UPT ;  /* 0x000100000c087892 */ /* 0x000fe4000f8efc3f */
[----:B------:R-:W-:Y:S02]  /*2030*/  ULEA UR7, UR18, UR7, 0xa ;  /* 0x0000000712077291 */ /* 0x000fe4000f8e503f */
[----:B------:R-:W-:Y:S01]  /*2040*/  ULEA UR8, UR18, UR8, 0xa ;  /* 0x0000000812087291 */ /* 0x000fe2000f8e503f */
[----:B------:R-:W-:Y:S01]  /*2050*/  UMOV UR13, 0x40000040 ;  /* 0x40000040000d7882 */ /* 0x000fe20000000000 */
[----:B------:R-:W-:Y:S01]  /*2060*/  UMOV UR15, 0x40000040 ;  /* 0x40000040000f7882 */ /* 0x000fe20000000000 */
[----:B------:R-:W-:Y:S02]  /*2070*/  UIADD3 UR6, UR6, 0x4, URZ ;  /* 0x0000000406067890 */ /* 0x000fe4000fffe03f */
[----:B------:R-:W-:-:S02]  /*2080*/  UMOV UR12, UR7 ;  /* 0x00000007000c7c82 */ /* 0x000fc40008000000 */
[----:B------:R-:W-:Y:S02]  /*2090*/  UMOV UR14, UR8 ;  /* 0x00000008000e7c82 */ /* 0x000fe40008000000 */
[----:B------:R-:W-:Y:S01]  /*20a0*/  QGMMA.64x128x32.F32.E4M3.E4M3 R24, gdesc[UR12], R24, UP0 ;  /* 0x01e000000c1879f3 */ /* 0x000fe2000bf00818 */
[----:B------:R-:W-:Y:S02]  /*20b0*/  UIADD3 UR12, UR7, 0x2, URZ ;  /* 0x00000002070c7890 */ /* 0x000fe4000fffe03f */
[----:B------:R-:W-:Y:S01]  /*20c0*/  UIADD3 UR14, UR8, 0x2, URZ ;  /* 0x00000002080e7890 */ /* 0x000fe2000fffe03f */
[----:B------:R-:W-:Y:S01]  /*20d0*/  UMOV UR13, 0x40000040 ;  /* 0x40000040000d7882 */ /* 0x000fe20000000000 */
[----:B------:R-:W-:Y:S01]  /*20e0*/  UMOV UR15, 0x40000040 ;  /* 0x40000040000f7882 */ /* 0x000fe20000000000 */
[----:B------:R-:W-:-:S06]  /*20f0*/  UISETP.NE.AND UP0, UPT, UR6, UR20, UPT ;  /* 0x000000140600728c */ /* 0x000fcc000bf05270 */
        /* <DEDUP_REMOVED lines=8> */
[----:B------:R-:W-:Y:S01]  /*2180*/  UMOV UR13, 0x40000040 ;  /* 0x40000040000d7882 */ /* 0x000fe20000000000 */
[----:B------:R-:W-:Y:S01]  /*2190*/  UMOV UR15, 0x40000040 ;  /* 0x40000040000f7882 */ /* 0x000fe20000000000 */
[----:B------:R-:W-:-:S06]  /*21a0*/  USEL UR7, URZ, 0x1, UP0 ;  /* 0x000000013f077887 */ /* 0x000fcc0008000000 */
[----:B------:R-:W-:Y:S01]  /*21b0*/  ISETP.NE.AND P0, PT, RZ, UR7, PT ;  /* 0x00000007ff007c0c */ /* 0x000fe2000bf05270 */
[----:B------:R-:W-:Y:S03]  /*21c0*/  QGMMA.64x128x32.F32.E4M3.E4M3 R24, gdesc[UR12], R24, gsb0 ;  /* 0x01e000000c1879f3 */ /* 0x000fe60008000818 */
[----:B------:R-:W-:-:S09]  /*21d0*/  WARPGROUP.DEPBAR.LE gsb0, 0x1 ;  /* 0x00008000000079c5 */ /* 0x000fd20000010100 */
[----:B------:R-:W-:Y:S05]  /*21e0*/  @!P0 BRA `(.L_x_24) ;  /* 0x0000000400088947 */ /* 0x000fea0003800000 */
[----:B------:R-:W-:Y:S02]  /*21f0*/  WARPGROUP.DEPBAR.LE gsb0, 0x0 ;  /* 0x00008000000079c5 */ /* 0x000fe40000010000 */
[----:B------:R-:W-:-:S01]  /*2200*/  FADD R141, R24, R141 ;  /* 0x0000008d188d7221 */ /* 0x000fc20000000000 */
[----:B------:R-:W-:Y:S01]  /*2210*/  FADD R136, R25, R136 ;  /* 0x0000008819887221 */ /* 0x000fe20000000000 */
        /* <DEDUP_REMOVED lines=62> */
[----:B------:R-:W-:-:S06]  /*2600*/  UMOV UR6, URZ ;  /* 0x0000003f00067c82 */ /* 0x000fcc0008000000 */
.L_x_24:
[----:B------:R-:W-:Y:S05]  /*2610*/  @!P1 BRA `(.L_x_25) ;  /* 0x0000000000049947 */ /* 0x000fea0003800000 */
[----:B------:R-:W-:Y:S01]  /*2620*/  BPT.TRAP 0x1 ;  /* 0x000000040000795c */ /* 0x000fe20000300000 */
.L_x_25:
[----:B------:R-:W-:Y:S01]  /*2630*/  ULEA UR8, UR19, UR10, 0x3 ;  /* 0x0000000a13087291 */ /* 0x000fe2000f8e183f */
[----:B------:R-:W-:-:S03]  /*2640*/  ISETP.GT.U32.AND P0, PT, R4, 0x1, PT ;  /* 0x000000010400780c */ /* 0x000fc60003f04070 */
[----:B------:R-:W-:-:S04]  /*2650*/  UIADD3 UR8, UR8, 0x28, URZ ;  /* 0x0000002808087890 */ /* 0x000fc8000fffe03f */
[----:B------:R-:W-:-:S09]  /*2660*/  UPRMT UR8, URZ, 0x654, UR8 ;  /* 0x000006543f087896 */ /* 0x000fd20008000008 */
[----:B------:R-:W-:Y:S01]  /*2670*/  SYNCS.ARRIVE.TRANS64.RED.A1T0 RZ, [UR8], RZ ;  /* 0x000000ffffff79a7 */ /* 0x000fe20008100408 */
[----:B------:R-:W-:Y:S05]  /*2680*/  @P0 BRA `(.L_x_26) ;  /* 0x0000000000040947 */ /* 0x000fea0003800000 */
[----:B------:R-:W-:Y:S01]  /*2690*/  BPT.TRAP 0x1 ;  /* 0x000000040000795c */ /* 0x000fe20000300000 */
.L_x_26:
[----:B------:R-:W-:Y:S01]  /*26a0*/  UIADD3 UR18, UR18, 0x1, URZ ;  /* 0x0000000112127890 */ /* 0x000fe2000fffe03f */
[C---:B------:R-:W-:Y:S01]  /*26b0*/  ISETP.GT.AND P0, PT, R10.reuse, 0x1, PT ;  /* 0x000000010a00780c */ /* 0x040fe20003f04270 */
[----:B------:R-:W-:Y:S01]  /*26c0*/  UIADD3 UR19, UR19, 0x1, URZ ;  /* 0x0000000113137890 */ /* 0x000fe2000fffe03f */
[----:B------:R-:W-:Y:S01]  /*26d0*/  VIADD R10, R10, 0xffffffff ;  /* 0xffffffff0a0a7836 */ /* 0x000fe20000000000 */
[----:B------:R-:W-:Y:S02]  /*26e0*/  UISETP.NE.AND UP0, UPT, UR18, 0x5, UPT ;  /* 0x000000051200788c */ /* 0x000fe4000bf05270 */
[----:B------:R-:W-:Y:S02]  /*26f0*/  UISETP.NE.AND UP1, UPT, UR19, 0x5, UPT ;  /* 0x000000051300788c */ /* 0x000fe4000bf25270 */
[----:B------:R-:W-:Y:S02]  /*2700*/  USEL UR8, URZ, 0x1, UP0 ;  /* 0x000000013f087887 */ /* 0x000fe40008000000 */
[----:B------:R-:W-:-:S02]  /*2710*/  USEL UR18, UR18, URZ, UP0 ;  /* 0x0000003f12127287 */ /* 0x000fc40008000000 */
[----:B------:R-:W-:Y:S02]  /*2720*/  USEL UR19, UR19, URZ, UP1 ;  /* 0x0000003f13137287 */ /* 0x000fe40008800000 */
[----:B------:R-:W-:Y:S01]  /*2730*/  LOP3.LUT R142, R142, UR8, RZ, 0x3c, !PT ;  /* 0x000000088e8e7c12 */ /* 0x000fe2000f8e3cff */
[----:B------:R-:W-:Y:S01]  /*2740*/  UMOV UR8, 0x1 ;  /* 0x0000000100087882 */ /* 0x000fe20000000000 */
[----:B------:R-:W-:Y:S08]  /*2750*/  @P0 BRA `(.L_x_27) ;  /* 0xfffffff400d80947 */ /* 0x000ff0000383ffff */
.L_x_19:
[----:B------:R-:W-:Y:S01]  /*2760*/  UISETP.NE.AND UP0, UPT, UR6, URZ, UPT ;  /* 0x0000003f0600728c */ /* 0x000fe2000bf05270 */
[----:B01----:R-:W0:Y:S03]  /*2770*/  LDC R10, c[0x0][0x28c] ;  /* 0x0000a300ff0a7b82 */ /* 0x003e260000000800 */
[----:B------:R-:W-:-:S06]  /*2780*/  USEL UR6, URZ, 0x1, !UP0 ;  /* 0x000000013f067887 */ /* 0x000fcc000c000000 */
[----:B------:R-:W-:Y:S02]  /*2790*/  ISETP.NE.AND P0, PT, RZ, UR6, PT ;  /* 0x00000006ff007c0c */ /* 0x000fe4000bf05270 */
[----:B0-----:R-:W-:-:S11]  /*27a0*/  ISETP.GE.AND P1, PT, R10, 0x1, PT ;  /* 0x000000010a00780c */ /* 0x001fd60003f26270 */
[----:B------:R-:W-:Y:S05]  /*27b0*/  @!P0 BRA `(.L_x_28) ;  /* 0x0000000400048947 */ /* 0x000fea0003800000 */
[----:B------:R-:W-:Y:S02]  /*27c0*/  WARPGROUP.DEPBAR.LE gsb0, 0x0 ;  /* 0x00008000000079c5 */ /* 0x000fe40000010000 */
[----:B------:R-:W-:Y:S01]  /*27d0*/  FADD R141, R24, R141 ;  /* 0x0000008d188d7221 */ /* 0x000fe20000000000 */
        /* <DEDUP_REMOVED lines=62> */
[----:B------:R-:W-:-:S07]  /*2bc0*/  FADD R14, R14, R87 ;  /* 0x000000570e0e7221 */ /* 0x000fce0000000000 */
.L_x_28:
[----:B------:R-:W-:Y:S02]  /*2bd0*/  WARPGROUP.DEPBAR.LE gsb0, 0x0 ;  /* 0x00008000000079c5 */ /* 0x000fe40000010000 */
[----:B------:R-:W-:Y:S05]  /*2be0*/  @!P1 BRA `(.L_x_29) ;  /* 0x0000000000409947 */ /* 0x000fea0003800000 */
[----:B------:R-:W-:-:S13]  /*2bf0*/  ISETP.NE.AND P0, PT, R138, 0x3, PT ;  /* 0x000000038a00780c */ /* 0x000fda0003f05270 */
[----:B------:R-:W-:Y:S05]  /*2c00*/  @!P0 BRA `(.L_x_30) ;  /* 0x0000000000048947 */ /* 0x000fea0003800000 */
[----:B------:R-:W-:Y:S01]  /*2c10*/  BPT.TRAP 0x1 ;  /* 0x000000040000795c */ /* 0x000fe20000300000 */
.L_x_30:
[----:B------:R-:W-:Y:S01]  /*2c20*/  UISETP.LT.AND UP0, UPT, UR9, 0x1, UPT ;  /* 0x000000010900788c */ /* 0x000fe2000bf01270 */
[----:B------:R-:W-:-:S03]  /*2c30*/  ISETP.GT.U32.AND P0, PT, R4, 0x1, PT ;  /* 0x000000010400780c */ /* 0x000fc60003f04070 */
[----:B------:R-:W-:-:S04]  /*2c40*/  USEL UR8, UR9, 0x1, UP0 ;  /* 0x0000000109087887 */ /* 0x000fc80008000000 */
[----:B------:R-:W-:-:S04]  /*2c50*/  UIADD3 UR8, UR5, UR9, -UR8 ;  /* 0x0000000905087290 */ /* 0x000fc8000fffe808 */
[----:B------:R-:W-:-:S04]  /*2c60*/  UIMAD.WIDE.U32 UR6, UR8, -0x33333333, URZ ;  /* 0xcccccccd080678a5 */ /* 0x000fc8000f8e003f */
[----:B------:R-:W-:-:S04]  /*2c70*/  USHF.R.U32.HI UR6, URZ, 0x2, UR7 ;  /* 0x000000023f067899 */ /* 0x000fc80008011607 */
[----:B------:R-:W-:-:S04]  /*2c80*/  UIMAD UR8, UR6, -0x5, UR8 ;  /* 0xfffffffb060878a4 */ /* 0x000fc8000f8e0208 */
[----:B------:R-:W-:-:S04]  /*2c90*/  ULEA UR8, UR8, UR10, 0x3 ;  /* 0x0000000a08087291 */ /* 0x000fc8000f8e183f */
[----:B------:R-:W-:-:S04]  /*2ca0*/  UIADD3 UR8, UR8, 0x28, URZ ;  /* 0x0000002808087890 */ /* 0x000fc8000fffe03f */
[----:B------:R-:W-:-:S09]  /*2cb0*/  UPRMT UR8, URZ, 0x654, UR8 ;  /* 0x000006543f087896 */ /* 0x000fd20008000008 */
[----:B------:R-:W-:Y:S01]  /*2cc0*/  SYNCS.ARRIVE.TRANS64.RED.A1T0 RZ, [UR8], RZ ;  /* 0x000000ffffff79a7 */ /* 0x000fe20008100408 */
[----:B------:R-:W-:Y:S05]  /*2cd0*/  @P0 BRA `(.L_x_29) ;  /* 0x0000000000040947 */ /* 0x000fea0003800000 */
[----:B------:R-:W-:Y:S01]  /*2ce0*/  BPT.TRAP 0x1 ;  /* 0x000000040000795c */ /* 0x000fe20000300000 */
.L_x_29:
[----:B------:R-:W0:Y:S01]  /*2cf0*/  LDC R26, c[0x0][0x288] ;  /* 0x0000a200ff1a7b82 */ /* 0x000e220000000800 */
[--C-:B------:R-:W-:Y:S01]  /*2d00*/  SHF.R.U32.HI R10, RZ, 0x2, R0.reuse ;  /* 0x00000002ff0a7819 */ /* 0x100fe20000011600 */
[----:B------:R-:W-:Y:S01]  /*2d10*/  IMAD.SHL.U32 R29, R7, 0x80, RZ ;  /* 0x00000080071d7824 */ /* 0x000fe200078e00ff */
[----:B------:R-:W-:Y:S01]  /*2d20*/  SHF.R.U32.HI R25, RZ, 0x7, R0 ;  /* 0x00000007ff197819 */ /* 0x000fe20000011600 */
[----:B------:R-:W-:Y:S01]  /*2d30*/  UIADD3 UR5, UR9, UR5, URZ ;  /* 0x0000000509057290 */ /* 0x000fe2000fffe03f */
[----:B------:R-:W-:Y:S01]  /*2d40*/  LOP3.LUT R11, R10, 0x7, RZ, 0xc0, !PT ;  /* 0x000000070a0b7812 */ /* 0x000fe200078ec0ff */
[----:B------:R-:W-:Y:S01]  /*2d50*/  IMAD.SHL.U32 R31, R6, 0x80, RZ ;  /* 0x00000080061f7824 */ /* 0x000fe200078e00ff */
[----:B------:R-:W-:Y:S01]  /*2d60*/  LOP3.LUT R10, R25, 0x1, RZ, 0xc0, !PT ;  /* 0x00000001190a7812 */ /* 0x000fe200078ec0ff */
[----:B------:R-:W-:Y:S01]  /*2d70*/  UISETP.GT.U32.AND UP0, UPT, UR5, 0x4, UPT ;  /* 0x000000040500788c */ /* 0x000fe2000bf04070 */
[----:B------:R-:W-:Y:S01]  /*2d80*/  LOP3.LUT R24, R0, 0x60, RZ, 0xc0, !PT ;  /* 0x0000006000187812 */ /* 0x000fe200078ec0ff */
[----:B------:R-:W-:Y:S01]  /*2d90*/  ULDC UR12, c[0x0][0x284] ;  /* 0x0000a100000c7ab9 */ /* 0x000fe20000000800 */
[----:B------:R-:W-:Y:S01]  /*2da0*/  UISETP.GE.U32.AND UP1, UPT, UR9, 0x5, UPT ;  /* 0x000000050900788c */ /* 0x000fe2000bf26070 */
[----:B------:R-:W-:Y:S01]  /*2db0*/  IMAD.SHL.U32 R30, R10, 0x40, RZ ;  /* 0x000000400a1e7824 */ /* 0x000fe200078e00ff */
[----:B------:R-:W-:Y:S01]  /*2dc0*/  SHF.R.U32.HI R28, RZ, 0x1, R24 ;  /* 0x00000001ff1c7819 */ /* 0x000fe20000011618 */
[----:B------:R-:W-:Y:S01]  /*2dd0*/  UISETP.LT.U32.AND UP0, UPT, UR9, 0x5, UP0 ;  /* 0x000000050900788c */ /* 0x000fe20008701070 */
[----:B------:R-:W-:Y:S01]  /*2de0*/  LOP3.LUT R24, R0, 0x3, RZ, 0xc0, !PT ;  /* 0x0000000300187812 */ /* 0x000fe200078ec0ff */
[----:B------:R-:W-:Y:S01]  /*2df0*/  UIMAD.WIDE.U32 UR6, UR5, -0x33333333, URZ ;  /* 0xcccccccd050678a5 */ /* 0x000fe2000f8e003f */
[--C-:B------:R-:W-:Y:S01]  /*2e00*/  IADD3 R25, RZ, -R28, -R11.reuse ;  /* 0x8000001cff197210 */ /* 0x100fe20007ffe80b */
[----:B------:R-:W-:Y:S01]  /*2e10*/  USEL UR8, URZ, 0x1, !UP0 ;  /* 0x000000013f087887 */ /* 0x000fe2000c000000 */
[----:B------:R-:W-:Y:S01]  /*2e20*/  LOP3.LUT R11, R30, 0x40, R11, 0xe2, !PT ;  /* 0x000000401e0b7812 */ /* 0x000fe200078ee20b */
[----:B------:R-:W-:Y:S01]  /*2e30*/  ULDC.64 UR10, c[0x0][0x5d0] ;  /* 0x00017400000a7ab9 */ /* 0x000fe20000000a00 */
[----:B------:R-:W-:Y:S01]  /*2e40*/  SHF.R.S32.HI R34, RZ, 0x1f, R5 ;  /* 0x0000001fff227819 */ /* 0x000fe20000011405 */
[----:B------:R-:W-:Y:S01]  /*2e50*/  IMAD R10, R10, -0x40, R25 ;  /* 0xffffffc00a0a7824 */ /* 0x000fe200078e0219 */
[----:B------:R-:W-:Y:S01]  /*2e60*/  USHF.R.U32.HI UR6, URZ, 0x2, UR7 ;  /* 0x000000023f067899 */ /* 0x000fe20008011607 */
[----:B0-----:R-:W-:Y:S01]  /*2e70*/  IMAD R30, R24, -0x2, R26 ;  /* 0xfffffffe181e7824 */ /* 0x001fe200078e021a */
[----:B------:R-:W-:Y:S01]  /*2e80*/  ISETP.GE.AND P0, PT, R29, R26, PT ;  /* 0x0000001a1d00720c */ /* 0x000fe20003f06270 */
[----:B------:R-:W-:Y:S01]  /*2e90*/  IMAD.SHL.U32 R24, R0, 0x2, RZ ;  /* 0x0000000200187824 */ /* 0x000fe200078e00ff */
[----:B------:R-:W-:Y:S01]  /*2ea0*/  ULOP3.LUT UR4, UR4, UR8, URZ, 0x3c, !UPT ;  /* 0x0000000804047292 */ /* 0x000fe2000f8e3c3f */
[----:B------:R-:W-:Y:S01]  /*2eb0*/  IMAD R32, R34, UR10, RZ ;  /* 0x0000000a22207c24 */ /* 0x000fe2000f8e02ff */
[----:B------:R-:W-:Y:S01]  /*2ec0*/  ISETP.GE.OR P0, PT, R31, UR12, P0 ;  /* 0x0000000c1f007c0c */ /* 0x000fe20008706670 */
[----:B------:R-:W-:Y:S01]  /*2ed0*/  IMAD.WIDE R26, R6, 0x80, RZ ;  /* 0x00000080061a7825 */ /* 0x000fe200078e02ff */
[----:B------:R-:W-:Y:S01]  /*2ee0*/  LOP3.LUT R24, R29, 0x6, R24, 0xf8, !PT ;  /* 0x000000061d187812 */ /* 0x000fe200078ef818 */
[----:B------:R-:W-:Y:S01]  /*2ef0*/  UIMAD UR5, UR6, -0x5, UR5 ;  /* 0xfffffffb060578a4 */ /* 0x000fe2000f8e0205 */
[----:B------:R-:W-:Y:S01]  /*2f00*/  IADD3 R36, -R31, UR12, R10 ;  /* 0x0000000c1f247c10 */ /* 0x000fe2000fffe10a */
[----:B------:R-:W-:Y:S01]  /*2f10*/  IMAD R33, R5, UR11, R32 ;  /* 0x0000000b05217c24 */ /* 0x000fe2000f8e0220 */
[----:B------:R-:W-:Y:S01]  /*2f20*/  SHF.R.S32.HI R25, RZ, 0x1f, R24 ;  /* 0x0000001fff197819 */ /* 0x000fe20000011418 */
[----:B------:R-:W-:Y:S01]  /*2f30*/  @UP1 ULOP3.LUT UR4, UR4, 0x1, UR6, 0x78, !UPT ;  /* 0x0000000104041892 */ /* 0x000fe2000f8e7806 */
[----:B------:R-:W-:Y:S01]  /*2f40*/  LOP3.LUT R35, R26, R11, R28, 0xfe, !PT ;  /* 0x0000000b1a237212 */ /* 0x000fe200078efe1c */
[----:B------:R-:W-:-:S02]  /*2f50*/  IMAD.IADD R29, R30, 0x1, -R29 ;  /* 0x000000011e1d7824 */ /* 0x000fc400078e0a1d */
[----:B------:R-:W-:-:S04]  /*2f60*/  IMAD.WIDE.U32 R6, R5, UR10, R24 ;  /* 0x0000000a05067c25 */ /* 0x000fc8000f8e0018 */
[----:B------:R-:W-:Y:S02]  /*2f70*/  IMAD.IADD R7, R7, 0x1, R33 ;  /* 0x0000000107077824 */ /* 0x000fe400078e0221 */
[----:B------:R-:W-:Y:S01]  /*2f80*/  IMAD.MOV.U32 R28, RZ, RZ, -0x1 ;  /* 0xffffffffff1c7424 */ /* 0x000fe200078e00ff */
[----:B------:R-:W-:Y:S06]  /*2f90*/  @P0 BRA `(.L_x_31) ;  /* 0x0000004400a40947 */ /* 0x000fec0003800000 */
[----:B------:R-:W0:Y:S01]  /*2fa0*/  LDC.64 R32, c[0x0][0x5c8] ;  /* 0x00017200ff207b82 */ /* 0x000e220000000a00 */
[----:B------:R-:W-:Y:S01]  /*2fb0*/  ULDC.64 UR6, c[0x0][0x5c0] ;  /* 0x0001700000067ab9 */ /* 0x000fe20000000a00 */
[----:B------:R-:W-:Y:S01]  /*2fc0*/  BSSY B0, `(.L_x_31) ;  /* 0x0000466000007945 */ /* 0x000fe20003800000 */
[-C--:B0-----:R-:W-:Y:S02]  /*2fd0*/  IMAD R10, R27, R32.reuse, RZ ;  /* 0x000000201b0a7224 */ /* 0x081fe400078e02ff */
[----:B------:R-:W-:-:S04]  /*2fe0*/  IMAD.WIDE.U32 R6, R35, R32, R6 ;  /* 0x0000002023067225 */ /* 0x000fc800078e0006 */
[----:B------:R-:W-:Y:S01]  /*2ff0*/  IMAD R31, R35, R33, R10 ;  /* 0x00000021231f7224 */ /* 0x000fe200078e020a */
[----:B------:R-:W-:Y:S02]  /*3000*/  LEA R11, P0, R32, R6, 0x3 ;  /* 0x00000006200b7211 */ /* 0x000fe400078018ff */
[----:B------:R-:W-:Y:S01]  /*3010*/  IADD3 R10, P1, R6, UR6, RZ ;  /* 0x00000006060a7c10 */ /* 0x000fe2000ff3e0ff */
[----:B------:R-:W-:Y:S01]  /*3020*/  IMAD.IADD R31, R7, 0x1, R31 ;  /* 0x00000001071f7824 */ /* 0x000fe200078e021f */
[----:B------:R-:W-:-:S04]  /*3030*/  IADD3 R6, P3, R11, UR6, RZ ;  /* 0x000000060b067c10 */ /* 0x000fc8000ff7e0ff */
[----:B------:R-:W-:Y:S02]  /*3040*/  LEA.HI.X R7, R32, R31, R33, 0x3, P0 ;  /* 0x0000001f20077211 */ /* 0x000fe400000f1c21 */
[----:B---3-5:R-:W-:Y:S02]  /*3050*/  FSETP.NEU.AND P0, PT, R9, RZ, PT ;  /* 0x000000ff0900720b */ /* 0x028fe40003f0d000 */
[----:B------:R-:W-:Y:S02]  /*3060*/  IADD3.X R11, R31, UR7, RZ, P1, !PT ;  /* 0x000000071f0b7c10 */ /* 0x000fe40008ffe4ff */
[----:B------:R-:W-:-:S09]  /*3070*/  IADD3.X R7, R7, UR7, RZ, P3, !PT ;  /* 0x0000000707077c10 */ /* 0x000fd20009ffe4ff */
[----:B------:R-:W-:Y:S05]  /*3080*/  @!P0 BRA `(.L_x_32) ;  /* 0x00000034005c8947 */ /* 0x000fea0003800000 */
[----:B------:R-:W-:Y:S01]  /*3090*/  ULDC.64 UR6, c[0x0][0x5b8] ;  /* 0x00016e0000067ab9 */ /* 0x000fe20000000a00 */
[----:B------:R-:W-:Y:S01]  /*30a0*/  ISETP.GE.AND P0, PT, R36, 0x1, PT ;  /* 0x000000012400780c */ /* 0x000fe20003f06270 */
[----:B------:R-:W-:Y:S01]  /*30b0*/  IMAD R32, R34, UR6, RZ ;  /* 0x0000000622207c24 */ /* 0x000fe2000f8e02ff */
[----:B------:R-:W-:Y:S01]  /*30c0*/  ULDC.64 UR10, c[0x0][0x5a8] ;  /* 0x00016a00000a7ab9 */ /* 0x000fe20000000a00 */
[----:B------:R-:W-:Y:S01]  /*30d0*/  IMAD.WIDE.U32 R30, R5, UR6, R24 ;  /* 0x00000006051e7c25 */ /* 0x000fe2000f8e0018 */
[----:B------:R-:W-:Y:S01]  /*30e0*/  ISETP.LT.OR P4, PT, R29, 0x1, !P0 ;  /* 0x000000011d00780c */ /* 0x000fe20004781670 */
[----:B------:R-:W-:Y:S02]  /*30f0*/  BSSY B1, `(.L_x_33) ;  /* 0x000000c000017945 */ /* 0x000fe40003800000 */
[----:B------:R-:W-:Y:S01]  /*3100*/  IMAD R5, R5, UR7, R32 ;  /* 0x0000000705057c24 */ /* 0x000fe2000f8e0220 */
[----:B------:R-:W-:-:S03]  /*3110*/  ULDC.64 UR6, c[0x0][0x5b0] ;  /* 0x00016c0000067ab9 */ /* 0x000fc60000000a00 */
[----:B------:R-:W-:Y:S02]  /*3120*/  IMAD.IADD R31, R31, 0x1, R5 ;  /* 0x000000011f1f7824 */ /* 0x000fe400078e0205 */
[----:B------:R-:W-:Y:S02]  /*3130*/  IMAD R5, R27, UR6, RZ ;  /* 0x000000061b057c24 */ /* 0x000fe4000f8e02ff */
[----:B------:R-:W-:-:S04]  /*3140*/  IMAD.WIDE.U32 R24, R35, UR6, R30 ;  /* 0x0000000623187c25 */ /* 0x000fc8000f8e001e */
[----:B------:R-:W-:Y:S01]  /*3150*/  IMAD R5, R35, UR7, R5 ;  /* 0x0000000723057c24 */ /* 0x000fe2000f8e0205 */
[----:B------:R-:W-:-:S04]  /*3160*/  IADD3 R24, P1, R24, UR10, RZ ;  /* 0x0000000a18187c10 */ /* 0x000fc8000ff3e0ff */
[--C-:B------:R-:W-:Y:S02]  /*3170*/  IADD3.X R25, R25, UR11, R5.reuse, P1, !PT ;  /* 0x0000000b19197c10 */ /* 0x100fe40008ffe405 */
[----:B------:R-:W-:Y:S01]  /*3180*/  PRMT R5, RZ, 0x7610, R5 ;  /* 0x00007610ff057816 */ /* 0x000fe20000000005 */
[----:B------:R-:W-:Y:S06]  /*3190*/  @P4 BRA `(.L_x_34) ;  /* 0x0000000000044947 */ /* 0x000fec0003800000 */
[----:B------:R0:W5:Y:S02]  /*31a0*/  LDG.E.U8 R5, desc[UR16][R24.64] ;  /* 0x0000001018057981 */ /* 0x000164000c1e1100 */
.L_x_34:
[----:B------:R-:W-:Y:S05]  /*31b0*/  BSYNC B1 ;  /* 0x0000000000017941 */ /* 0x000fea0003800000 */
.L_x_33:
[----:B-----5:R-:W-:Y:S01]  /*31c0*/  LOP3.LUT R5, R5, 0xff, RZ, 0xc0, !PT ;  /* 0x000000ff05057812 */ /* 0x020fe200078ec0ff */
[----:B------:R-:W-:Y:S01]  /*31d0*/  BSSY B1, `(.L_x_35) ;  /* 0x000000b000017945 */ /* 0x000fe20003800000 */
[----:B------:R-:W-:Y:S02]  /*31e0*/  ISETP.LT.OR P3, PT, R29, 0x2, !P0 ;  /* 0x000000021d00780c */ /* 0x000fe40004761670 */
[----:B------:R-:W-:-:S05]  /*31f0*/  F2FP.F16.E4M3.UNPACK_B R5, R5 ;  /* 0x00000005ff05723e */ /* 0x000fca00020006ff */
[----:B------:R-:W-:Y:S01]  /*3200*/  HADD2.F32 R32, -RZ, R5.H0_H0 ;  /* 0x20000005ff207230 */ /* 0x000fe20000004100 */
[----:B------:R-:W-:-:S04]  /*3210*/  PRMT R5, RZ, 0x7610, R5 ;  /* 0x00007610ff057816 */ /* 0x000fc80000000005 */
[----:B------:R-:W-:-:S04]  /*3220*/  FMUL R32, R32, R9 ;  /* 0x0000000920207220 */ /* 0x000fc80000400000 */
[----:B--2---:R-:W-:-:S05]  /*3230*/  FFMA R32, R141, R8, R32 ;  /* 0x000000088d207223 */ /* 0x004fca0000000020 */
[----:B------:R-:W-:-:S05]  /*3240*/  F2FP.SATFINITE.E4M3.F32.PACK_AB_MERGE_C R33, RZ, R32, RZ ;  /* 0x00000020ff21723e */ /* 0x000fca00048070ff */
[----:B------:R1:W-:Y:S01]  /*3250*/  @!P4 STG.E.U8 desc[UR16][R10.64], R33 ;  /* 0x000000210a00c986 */ /* 0x0003e2000c101110 */
[----:B------:R-:W-:Y:S05]  /*3260*/  @P3 BRA `(.L_x_36) ;  /* 0x0000000000043947 */ /* 0x000fea0003800000 */
[----:B------:R2:W5:Y:S02]  /*3270*/  LDG.E.U8 R5, desc[UR16][R24.64+0x1] ;  /* 0x0000011018057981 */ /* 0x000564000c1e1100 */
.L_x_36:
[----:B------:R-:W-:Y:S05]  /*3280*/  BSYNC B1 ;  /* 0x0000000000017941 */ /* 0x000fea0003800000 */
.L_x_35:
[----:B-----5:R-:W-:Y:S01]  /*3290*/  LOP3.LUT R5, R5, 0xff, RZ, 0xc0, !PT ;  /* 0x000000ff05057812 */ /* 0x020fe200078ec0ff */
[----:B------:R-:W-:Y:S01]  /*32a0*/  BSSY B1, `(.L_x_37) ;  /* 0x0000013000017945 */ /* 0x000fe20003800000 */
[----:B-1----:R-:W-:Y:S02]  /*32b0*/  IADD3 R33, P1, R35, 0x8, RZ ;  /* 0x0000000823217810 */ /* 0x002fe40007f3e0ff */
[----:B------:R-:W-:-:S03]  /*32c0*/  F2FP.F16.E4M3.UNPACK_B R5, R5 ;  /* 0x00000005ff05723e */ /* 0x000fc600020006ff */
[----:B------:R-:W-:Y:S01]  /*32d0*/  IMAD.X R27, RZ, RZ, R27, P1 ;  /* 0x000000ffff1b7224 */ /* 0x000fe200008e061b */
[----:B------:R-:W-:Y:S01]  /*32e0*/  ISETP.GE.AND P1, PT, R36, 0x9, PT ;  /* 0x000000092400780c */ /* 0x000fe20003f26270 */
[----:B------:R-:W-:Y:S02]  /*32f0*/  HADD2.F32 R26, -RZ, R5.H0_H0 ;  /* 0x20000005ff1a7230 */ /* 0x000fe40000004100 */
[----:B------:R-:W-:Y:S01]  /*3300*/  IMAD.WIDE.U32 R30, R33, UR6, R30 ;  /* 0x00000006211e7c25 */ /* 0x000fe2000f8e001e */
[----:B------:R-:W-:-:S03]  /*3310*/  ISETP.LT.OR P5, PT, R29, 0x1, !P1 ;  /* 0x000000011d00780c */ /* 0x000fc60004fa1670 */
[----:B------:R-:W-:Y:S01]  /*3320*/  FMUL R5, R26, R9 ;  /* 0x000000091a057220 */ /* 0x000fe20000400000 */
[----:B------:R-:W-:-:S03]  /*3330*/  IMAD R26, R27, UR6, RZ ;  /* 0x000000061b1a7c24 */ /* 0x000fc6000f8e02ff */
[----:B------:R-:W-:Y:S01]  /*3340*/  FFMA R5, R136, R8, R5 ;  /* 0x0000000888057223 */ /* 0x000fe20000000005 */
[----:B------:R-:W-:Y:S01]  /*3350*/  IMAD R33, R33, UR7, R26 ;  /* 0x0000000721217c24 */ /* 0x000fe2000f8e021a */
[----:B------:R-:W-:-:S03]  /*3360*/  IADD3 R26, P4, R30, UR10, RZ ;  /* 0x0000000a1e1a7c10 */ /* 0x000fc6000ff9e0ff */
[----:B------:R-:W-:Y:S02]  /*3370*/  F2FP.SATFINITE.E4M3.F32.PACK_AB_MERGE_C R35, RZ, R5, RZ ;  /* 0x00000005ff23723e */ /* 0x000fe400048070ff */
[----:B------:R-:W-:Y:S02]  /*3380*/  IADD3.X R27, R31, UR11, R33, P4, !PT ;  /* 0x0000000b1f1b7c10 */ /* 0x000fe4000a7fe421 */
[----:B------:R-:W-:Y:S01]  /*3390*/  PRMT R5, RZ, 0x7610, R5 ;  /* 0x00007610ff057816 */ /* 0x000fe20000000005 */
[----:B------:R1:W-:Y:S01]  /*33a0*/  @!P3 STG.E.U8 desc[UR16][R10.64+0x1], R35 ;  /* 0x000001230a00b986 */ /* 0x0003e2000c101110 */
[----:B------:R-:W-:Y:S05]  /*33b0*/  @P5 BRA `(.L_x_38) ;  /* 0x0000000000045947 */ /* 0x000fea0003800000 */
[----:B------:R3:W5:Y:S02]  /*33c0*/  LDG.E.U8 R5, desc[UR16][R26.64] ;  /* 0x000000101a057981 */ /* 0x000764000c1e1100 */
.L_x_38:
[----:B------:R-:W-:Y:S05]  /*33d0*/  BSYNC B1 ;  /* 0x0000000000017941 */ /* 0x000fea0003800000 */
.L_x_37:
[----:B-----5:R-:W-:Y:S01]  /*33e0*/  LOP3.LUT R5, R5, 0xff, RZ, 0xc0, !PT ;  /* 0x000000ff05057812 */ /* 0x020fe200078ec0ff */
[----:B------:R-:W-:Y:S01]  /*33f0*/  BSSY B1, `(.L_x_39) ;  /* 0x000000b000017945 */ /* 0x000fe20003800000 */
[----:B------:R-:W-:Y:S02]  /*3400*/  ISETP.LT.OR P3, PT, R29, 0x2, !P1 ;  /* 0x000000021d00780c */ /* 0x000fe40004f61670 */
[----:B------:R-:W-:-:S05]  /*3410*/  F2FP.F16.E4M3.UNPACK_B R5, R5 ;  /* 0x00000005ff05723e */ /* 0x000fca00020006ff */
[----:B------:R-:W-:Y:S01]  /*3420*/  HADD2.F32 R30, -RZ, R5.H0_H0 ;  /* 0x20000005ff1e7230 */ /* 0x000fe20000004100 */
[----:B------:R-:W-:-:S04]  /*3430*/  PRMT R5, RZ, 0x7610, R5 ;  /* 0x00007610ff057816 */ /* 0x000fc80000000005 */
[----:B------:R-:W-:-:S04]  /*3440*/  FMUL R30, R30, R9 ;  /* 0x000000091e1e7220 */ /* 0x000fc80000400000 */
[----:B------:R-:W-:-:S05]  /*3450*/  FFMA R30, R139, R8, R30 ;  /* 0x000000088b1e7223 */ /* 0x000fca000000001e */
[----:B------:R-:W-:-:S05]  /*3460*/  F2FP.SATFINITE.E4M3.F32.PACK_AB_MERGE_C R31, RZ, R30, RZ ;  /* 0x0000001eff1f723e */ /* 0x000fca00048070ff */
[----:B------:R4:W-:Y:S01]  /*3470*/  @!P5 STG.E.U8 desc[UR16][R6.64], R31 ;  /* 0x0000001f0600d986 */ /* 0x0009e2000c101110 */
[----:B------:R-:W-:Y:S05]  /*3480*/  @P3 BRA `(.L_x_40) ;  /* 0x0000000000043947 */ /* 0x000fea0003800000 */
[----:B------:R0:W5:Y:S02]  /*3490*/  LDG.E.U8 R5, desc[UR16][R26.64+0x1] ;  /* 0x000001101a057981 */ /* 0x000164000c1e1100 */
.L_x_40:
[----:B------:R-:W-:Y:S05]  /*34a0*/  BSYNC B1 ;  /* 0x0000000000017941 */ /* 0x000fea0003800000 */
.L_x_39:
[----:B-----5:R-:W-:Y:S01]  /*34b0*/  LOP3.LUT R5, R5, 0xff, RZ, 0xc0, !PT ;  /* 0x000000ff05057812 */ /* 0x020fe200078ec0ff */
[----:B------:R-:W-:Y:S01]  /*34c0*/  BSSY B1, `(.L_x_41) ;  /* 0x000000b000017945 */ /* 0x000fe20003800000 */
[----:B------:R-:W-:Y:S02]  /*34d0*/  ISETP.LT.OR P4, PT, R29, 0x9, !P0 ;  /* 0x000000091d00780c */ /* 0x000fe40004781670 */
[----:B------:R-:W-:-:S05]  /*34e0*/  F2FP.F16.E4M3.UNPACK_B R5, R5 ;  /* 0x00000005ff05723e */ /* 0x000fca00020006ff */
[----:B------:R-:W-:-:S05]  /*34f0*/  HADD2.F32 R30, -RZ, R5.H0_H0 ;  /* 0x20000005ff1e7230 */ /* 0x000fca0000004100 */
[----:B------:R-:W-:-:S04]  /*3500*/  FMUL R5, R30, R9 ;  /* 0x000000091e057220 */ /* 0x000fc80000400000 */
[----:B------:R-:W-:-:S05]  /*3510*/  FFMA R5, R134, R8, R5 ;  /* 0x0000000886057223 */ /* 0x000fca0000000005 */
[----:B----4-:R-:W-:Y:S02]  /*3520*/  F2FP.SATFINITE.E4M3.F32.PACK_AB_MERGE_C R31, RZ, R5, RZ ;  /* 0x00000005ff1f723e */ /* 0x010fe400048070ff */
[----:B------:R-:W-:-:S03]  /*3530*/  PRMT R5, RZ, 0x7610, R5 ;  /* 0x00007610ff057816 */ /* 0x000fc60000000005 */
[----:B------:R4:W-:Y:S01]  /*3540*/  @!P3 STG.E.U8 desc[UR16][R6.64+0x1], R31 ;  /* 0x0000011f0600b986 */ /* 0x0009e2000c101110 */
[----:B------:R-:W-:Y:S05]  /*3550*/  @P4 BRA `(.L_x_42) ;  /* 0x0000000000044947 */ /* 0x000fea0003800000 */
[----:B------:R0:W5:Y:S02]  /*3560*/  LDG.E.U8 R5, desc[UR16][R24.64+0x8] ;  /* 0x0000081018057981 */ /* 0x000164000c1e1100 */
.L_x_42:
[----:B------:R-:W-:Y:S05]  /*3570*/  BSYNC B1 ;  /* 0x0000000000017941 */ /* 0x000fea0003800000 */
.L_x_41:
        /* <DEDUP_REMOVED lines=8> */
[----:B----4-:R-:W-:-:S05]  /*3600*/  F2FP.SATFINITE.E4M3.F32.PACK_AB_MERGE_C R31, RZ, R30, RZ ;  /* 0x0000001eff1f723e */ /* 0x010fca00048070ff */
[----:B------:R4:W-:Y:S01]  /*3610*/  @!P4 STG.E.U8 desc[UR16][R10.64+0x8], R31 ;  /* 0x0000081f0a00c986 */ /* 0x0009e2000c101110 */
[----:B------:R-:W-:Y:S05]  /*3620*/  @P3 BRA `(.L_x_44) ;  /* 0x0000000000043947 */ /* 0x000fea0003800000 */
[----:B------:R0:W5:Y:S02]  /*3630*/  LDG.E.U8 R5, desc[UR16][R24.64+0x9] ;  /* 0x0000091018057981 */ /* 0x000164000c1e1100 */
.L_x_44:
[----:B------:R-:W-:Y:S05]  /*3640*/  BSYNC B1 ;  /* 0x0000000000017941 */ /* 0x000fea0003800000 */
.L_x_43:
        /* <DEDUP_REMOVED lines=12> */
.L_x_46:
[----:B------:R-:W-:Y:S05]  /*3710*/  BSYNC B1 ;  /* 0x0000000000017941 */ /* 0x000fea0003800000 */
.L_x_45:
        /* <DEDUP_REMOVED lines=12> */
.L_x_48:
[----:B------:R-:W-:Y:S05]  /*37e0*/  BSYNC B1 ;  /* 0x0000000000017941 */ /* 0x000fea0003800000 */
.L_x_47:
        /* <DEDUP_REMOVED lines=12> */
.L_x_50:
[----:B------:R-:W-:Y:S05]  /*38b0*/  BSYNC B1 ;  /* 0x0000000000017941 */ /* 0x000fea0003800000 */
.L_x_49:
        /* <DEDUP_REMOVED lines=12> */
.L_x_52:
[----:B------:R-:W-:Y:S05]  /*3980*/  BSYNC B1 ;  /* 0x0000000000017941 */ /* 0x000fea0003800000 */
.L_x_51:
        /* <DEDUP_REMOVED lines=12> */
.L_x_54:
[----:B------:R-:W-:Y:S05]  /*3a50*/  BSYNC B1 ;  /* 0x0000000000017941 */ /* 0x000fea0003800000 */
.L_x_53:
        /* <DEDUP_REMOVED lines=12> */
.L_x_56:
[----:B------:R-:W-:Y:S05]  /*3b20*/  BSYNC B1 ;  /* 0x0000000000017941 */ /* 0x000fea0003800000 */
.L_x_55:
        /* <DEDUP_REMOVED lines=12> */
.L_x_58:
[----:B------:R-:W-:Y:S05]  /*3bf0*/  BSYNC B1 ;  /* 0x0000000000017941 */ /* 0x000fea0003800000 */
.L_x_57:
        /* <DEDUP_REMOVED lines=12> */
.L_x_60:
[----:B------:R-:W-:Y:S05]  /*3cc0*/  BSYNC B1 ;  /* 0x0000000000017941 */ /* 0x000fea0003800000 */
.L_x_59:
        /* <DEDUP_REMOVED lines=12> */
.L_x_62:
[----:B------:R-:W-:Y:S05]  /*3d90*/  BSYNC B1 ;  /* 0x0000000000017941 */ /* 0x000fea0003800000 */
.L_x_61:
        /* <DEDUP_REMOVED lines=12> */
.L_x_64:
[----:B------:R-:W-:Y:S05]  /*3e60*/  BSYNC B1 ;  /* 0x0000000000017941 */ /* 0x000fea0003800000 */
.L_x_63:
        /* <DEDUP_REMOVED lines=12> */
.L_x_66:
[----:B------:R-:W-:Y:S05]  /*3f30*/  BSYNC B1 ;  /* 0x0000000000017941 */ /* 0x000fea0003800000 */
.L_x_65:
        /* <DEDUP_REMOVED lines=12> */
.L_x_68:
[----:B------:R-:W-:Y:S05]  /*4000*/  BSYNC B1 ;  /* 0x0000000000017941 */ /* 0x000fea0003800000 */
.L_x_67:
        /* <DEDUP_REMOVED lines=12> */
.L_x_70:
[----:B------:R-:W-:Y:S05]  /*40d0*/  BSYNC B1 ;  /* 0x0000000000017941 */ /* 0x000fea0003800000 */
.L_x_69:
        /* <DEDUP_REMOVED lines=12> */
.L_x_72:
[----:B------:R-:W-:Y:S05]  /*41a0*/  BSYNC B1 ;  /* 0x0000000000017941 */ /* 0x000fea0003800000 */
.L_x_71:
        /* <DEDUP_REMOVED lines=12> */
.L_x_74:
[----:B------:R-:W-:Y:S05]  /*4270*/  BSYNC B1 ;  /* 0x0000000000017941 */ /* 0x000fea0003800000 */
.L_x_73:
        /* <DEDUP_REMOVED lines=12> */
.L_x_76:
[----:B------:R-:W-:Y:S05]  /*4340*/  BSYNC B1 ;  /* 0x0000000000017941 */ /* 0x000fea0003800000 */
.L_x_75:
        /* <DEDUP_REMOVED lines=12> */
.L_x_78:
[----:B------:R-:W-:Y:S05]  /*4410*/  BSYNC B1 ;  /* 0x0000000000017941 */ /* 0x000fea0003800000 */
.L_x_77:
        /* <DEDUP_REMOVED lines=12> */
.L_x_80:
[----:B------:R-:W-:Y:S05]  /*44e0*/  BSYNC B1 ;  /* 0x0000000000017941 */ /* 0x000fea0003800000 */
.L_x_79:
        /* <DEDUP_REMOVED lines=12> */
.L_x_82:
[----:B------:R-:W-:Y:S05]  /*45b0*/  BSYNC B1 ;  /* 0x0000000000017941 */ /* 0x000fea0003800000 */
.L_x_81:
        /* <DEDUP_REMOVED lines=12> */
.L_x_84:
[----:B------:R-:W-:Y:S05]  /*4680*/  BSYNC B1 ;  /* 0x0000000000017941 */ /* 0x000fea0003800000 */
.L_x_83:
        /* <DEDUP_REMOVED lines=12> */
.L_x_86:
[----:B------:R-:W-:Y:S05]  /*4750*/  BSYNC B1 ;  /* 0x0000000000017941 */ /* 0x000fea0003800000 */
.L_x_85:
        /* <DEDUP_REMOVED lines=12> */
.L_x_88:
[----:B------:R-:W-:Y:S05]  /*4820*/  BSYNC B1 ;  /* 0x0000000000017941 */ /* 0x000fea0003800000 */
.L_x_87:
        /* <DEDUP_REMOVED lines=12> */
.L_x_90:
[----:B------:R-:W-:Y:S05]  /*48f0*/  BSYNC B1 ;  /* 0x0000000000017941 */ /* 0x000fea0003800000 */
.L_x_89:
        /* <DEDUP_REMOVED lines=12> */
.L_x_92:
[----:B------:R-:W-:Y:S05]  /*49c0*/  BSYNC B1 ;  /* 0x0000000000017941 */ /* 0x000fea0003800000 */
.L_x_91:
        /* <DEDUP_REMOVED lines=12> */
.L_x_94:
[----:B------:R-:W-:Y:S05]  /*4a90*/  BSYNC B1 ;  /* 0x0000000000017941 */ /* 0x000fea0003800000 */
.L_x_93:
        /* <DEDUP_REMOVED lines=12> */
.L_x_96:
[----:B------:R-:W-:Y:S05]  /*4b60*/  BSYNC B1 ;  /* 0x0000000000017941 */ /* 0x000fea0003800000 */
.L_x_95:
        /* <DEDUP_REMOVED lines=12> */
.L_x_98:
[----:B------:R-:W-:Y:S05]  /*4c30*/  BSYNC B1 ;  /* 0x0000000000017941 */ /* 0x000fea0003800000 */
.L_x_97:
        /* <DEDUP_REMOVED lines=12> */
.L_x_100:
[----:B------:R-:W-:Y:S05]  /*4d00*/  BSYNC B1 ;  /* 0x0000000000017941 */ /* 0x000fea0003800000 */
.L_x_99:
        /* <DEDUP_REMOVED lines=12> */
.L_x_102:
[----:B------:R-:W-:Y:S05]  /*4dd0*/  BSYNC B1 ;  /* 0x0000000000017941 */ /* 0x000fea0003800000 */
.L_x_101:
        /* <DEDUP_REMOVED lines=12> */
.L_x_104:
[----:B------:R-:W-:Y:S05]  /*4ea0*/  BSYNC B1 ;  /* 0x0000000000017941 */ /* 0x000fea0003800000 */
.L_x_103:
        /* <DEDUP_REMOVED lines=12> */
.L_x_106:
[----:B------:R-:W-:Y:S05]  /*4f70*/  BSYNC B1 ;  /* 0x0000000000017941 */ /* 0x000fea0003800000 */
.L_x_105:
        /* <DEDUP_REMOVED lines=12> */
.L_x_108:
[----:B------:R-:W-:Y:S05]  /*5040*/  BSYNC B1 ;  /* 0x0000000000017941 */ /* 0x000fea0003800000 */
.L_x_107:
        /* <DEDUP_REMOVED lines=12> */
.L_x_110:
[----:B------:R-:W-:Y:S05]  /*5110*/  BSYNC B1 ;  /* 0x0000000000017941 */ /* 0x000fea0003800000 */
.L_x_109:
        /* <DEDUP_REMOVED lines=12> */
.L_x_112:
[----:B------:R-:W-:Y:S05]  /*51e0*/  BSYNC B1 ;  /* 0x0000000000017941 */ /* 0x000fea0003800000 */
.L_x_111:
        /* <DEDUP_REMOVED lines=12> */
.L_x_114:
[----:B------:R-:W-:Y:S05]  /*52b0*/  BSYNC B1 ;  /* 0x0000000000017941 */ /* 0x000fea0003800000 */
.L_x_113:
        /* <DEDUP_REMOVED lines=12> */
.L_x_116:
[----:B------:R-:W-:Y:S05]  /*5380*/  BSYNC B1 ;  /* 0x0000000000017941 */ /* 0x000fea0003800000 */
.L_x_115:
        /* <DEDUP_REMOVED lines=12> */
.L_x_118:
[----:B------:R-:W-:Y:S05]  /*5450*/  BSYNC B1 ;  /* 0x0000000000017941 */ /* 0x000fea0003800000 */
.L_x_117:
        /* <DEDUP_REMOVED lines=12> */
.L_x_120:
[----:B------:R-:W-:Y:S05]  /*5520*/  BSYNC B1 ;  /* 0x0000000000017941 */ /* 0x000fea0003800000 */
.L_x_119:
        /* <DEDUP_REMOVED lines=12> */
.L_x_122:
[----:B------:R-:W-:Y:S05]  /*55f0*/  BSYNC B1 ;  /* 0x0000000000017941 */ /* 0x000fea0003800000 */
.L_x_121:
        /* <DEDUP_REMOVED lines=12> */
.L_x_124:
[----:B------:R-:W-:Y:S05]  /*56c0*/  BSYNC B1 ;  /* 0x0000000000017941 */ /* 0x000fea0003800000 */
.L_x_123:
        /* <DEDUP_REMOVED lines=12> */
.L_x_126:
[----:B------:R-:W-:Y:S05]  /*5790*/  BSYNC B1 ;  /* 0x0000000000017941 */ /* 0x000fea0003800000 */
.L_x_125:
        /* <DEDUP_REMOVED lines=12> */
.L_x_128:
[----:B------:R-:W-:Y:S05]  /*5860*/  BSYNC B1 ;  /* 0x0000000000017941 */ /* 0x000fea0003800000 */
.L_x_127:
        /* <DEDUP_REMOVED lines=12> */
.L_x_130:
[----:B------:R-:W-:Y:S05]  /*5930*/  BSYNC B1 ;  /* 0x0000000000017941 */ /* 0x000fea0003800000 */
.L_x_129:
        /* <DEDUP_REMOVED lines=12> */
.L_x_132:
[----:B------:R-:W-:Y:S05]  /*5a00*/  BSYNC B1 ;  /* 0x0000000000017941 */ /* 0x000fea0003800000 */
.L_x_131:
        /* <DEDUP_REMOVED lines=12> */
.L_x_134:
[----:B------:R-:W-:Y:S05]  /*5ad0*/  BSYNC B1 ;  /* 0x0000000000017941 */ /* 0x000fea0003800000 */
.L_x_133:
        /* <DEDUP_REMOVED lines=12> */
.L_x_136:
[----:B------:R-:W-:Y:S05]  /*5ba0*/  BSYNC B1 ;  /* 0x0000000000017941 */ /* 0x000fea0003800000 */
.L_x_135:
        /* <DEDUP_REMOVED lines=12> */
.L_x_138:
[----:B------:R-:W-:Y:S05]  /*5c70*/  BSYNC B1 ;  /* 0x0000000000017941 */ /* 0x000fea0003800000 */
.L_x_137:
        /* <DEDUP_REMOVED lines=12> */
.L_x_140:
[----:B------:R-:W-:Y:S05]  /*5d40*/  BSYNC B1 ;  /* 0x0000000000017941 */ /* 0x000fea0003800000 */
.L_x_139:
        /* <DEDUP_REMOVED lines=12> */
.L_x_142:
[----:B------:R-:W-:Y:S05]  /*5e10*/  BSYNC B1 ;  /* 0x0000000000017941 */ /* 0x000fea0003800000 */
.L_x_141:
        /* <DEDUP_REMOVED lines=12> */
.L_x_144:
[----:B------:R-:W-:Y:S05]  /*5ee0*/  BSYNC B1 ;  /* 0x0000000000017941 */ /* 0x000fea0003800000 */
.L_x_143:
[----:B-----5:R-:W-:Y:S01]  /*5ef0*/  LOP3.LUT R5, R5, 0xff, RZ, 0xc0, !PT ;  /* 0x000000ff05057812 */ /* 0x020fe200078ec0ff */
[----:B------:R-:W-:Y:S01]  /*5f00*/  BSSY B1, `(.L_x_145) ;  /* 0x000000b000017945 */ /* 0x000fe20003800000 */
[----:B------:R-:W-:Y:S02]  /*5f10*/  ISETP.LT.OR P4, PT, R29, 0x71, !P0 ;  /* 0x000000711d00780c */ /* 0x000fe40004781670 */
[----:B------:R-:W-:-:S05]  /*5f20*/  F2FP.F16.E4M3.UNPACK_B R5, R5 ;  /* 0x00000005ff05723e */ /* 0x000fca00020006ff */
[----:B------:R-:W-:-:S05]  /*5f30*/  HADD2.F32 R18, -RZ, R5.H0_H0 ;  /* 0x20000005ff127230 */ /* 0x000fca0000004100 */
[----:B------:R-:W-:-:S04]  /*5f40*/  FMUL R5, R18, R9 ;  /* 0x0000000912057220 */ /* 0x000fc80000400000 */
[----:B------:R-:W-:-:S05]  /*5f50*/  FFMA R5, R20, R8, R5 ;  /* 0x0000000814057223 */ /* 0x000fca0000000005 */
[----:B0-----:R-:W-:Y:S02]  /*5f60*/  F2FP.SATFINITE.E4M3.F32.PACK_AB_MERGE_C R23, RZ, R5, RZ ;  /* 0x00000005ff17723e */ /* 0x001fe400048070ff */
[----:B------:R-:W-:-:S03]  /*5f70*/  PRMT R5, RZ, 0x7610, R5 ;  /* 0x00007610ff057816 */ /* 0x000fc60000000005 */
[----:B------:R0:W-:Y:S01]  /*5f80*/  @!P3 STG.E.U8 desc[UR16][R6.64+0x69], R23 ;  /* 0x000069170600b986 */ /* 0x0001e2000c101110 */
[----:B------:R-:W-:Y:S05]  /*5f90*/  @P4 BRA `(.L_x_146) ;  /* 0x0000000000044947 */ /* 0x000fea0003800000 */
[----:B------:R0:W5:Y:S02]  /*5fa0*/  LDG.E.U8 R5, desc[UR16][R24.64+0x70] ;  /* 0x0000701018057981 */ /* 0x000164000c1e1100 */
.L_x_146:
[----:B------:R-:W-:Y:S05]  /*5fb0*/  BSYNC B1 ;  /* 0x0000000000017941 */ /* 0x000fea0003800000 */
.L_x_145:
        /* <DEDUP_REMOVED lines=12> */
.L_x_148:
[----:B------:R-:W-:Y:S05]  /*6080*/  BSYNC B1 ;  /* 0x0000000000017941 */ /* 0x000fea0003800000 */
.L_x_147:
        /* <DEDUP_REMOVED lines=12> */
.L_x_150:
[----:B------:R-:W-:Y:S05]  /*6150*/  BSYNC B1 ;  /* 0x0000000000017941 */ /* 0x000fea0003800000 */
.L_x_149:
        /* <DEDUP_REMOVED lines=8> */
[----:B0-----:R-:W-:-:S05]  /*61e0*/  F2FP.SATFINITE.E4M3.F32.PACK_AB_MERGE_C R17, RZ, R18, RZ ;  /* 0x00000012ff11723e */ /* 0x001fca00048070ff */
[----:B------:R0:W-:Y:S01]  /*61f0*/  @!P4 STG.E.U8 desc[UR16][R6.64+0x70], R17 ;  /* 0x000070110600c986 */ /* 0x0001e2000c101110 */
[----:B------:R-:W-:Y:S05]  /*6200*/  @P3 BRA `(.L_x_152) ;  /* 0x0000000000043947 */ /* 0x000fea0003800000 */
[----:B------:R0:W5:Y:S02]  /*6210*/  LDG.E.U8 R5, desc[UR16][R26.64+0x71] ;  /* 0x000071101a057981 */ /* 0x000164000c1e1100 */
.L_x_152:
[----:B------:R-:W-:Y:S05]  /*6220*/  BSYNC B1 ;  /* 0x0000000000017941 */ /* 0x000fea0003800000 */
.L_x_151:
        /* <DEDUP_REMOVED lines=12> */
.L_x_154:
[----:B------:R-:W-:Y:S05]  /*62f0*/  BSYNC B1 ;  /* 0x0000000000017941 */ /* 0x000fea0003800000 */
.L_x_153:
        /* <DEDUP_REMOVED lines=12> */
.L_x_156:
[----:B------:R-:W-:Y:S05]  /*63c0*/  BSYNC B1 ;  /* 0x0000000000017941 */ /* 0x000fea0003800000 */
.L_x_155:
        /* <DEDUP_REMOVED lines=12> */
.L_x_158:
[----:B------:R-:W-:Y:S05]  /*6490*/  BSYNC B1 ;  /* 0x0000000000017941 */ /* 0x000fea0003800000 */
.L_x_157:
[----:B-----5:R-:W-:Y:S01]  /*64a0*/  LOP3.LUT R5, R5, 0xff, RZ, 0xc0, !PT ;  /* 0x000000ff05057812 */ /* 0x020fe200078ec0ff */
[----:B------:R-:W-:Y:S01]  /*64b0*/  BSSY B1, `(.L_x_159) ;  /* 0x000000b000017945 */ /* 0x000fe20003800000 */
[----:B------:R-:W-:Y:S02]  /*64c0*/  ISETP.LT.OR P1, PT, R29, 0x7a, !P1 ;  /* 0x0000007a1d00780c */ /* 0x000fe40004f21670 */
[----:B------:R-:W-:-:S05]  /*64d0*/  F2FP.F16.E4M3.UNPACK_B R5, R5 ;  /* 0x00000005ff05723e */ /* 0x000fca00020006ff */
[----:B01--4-:R-:W-:Y:S01]  /*64e0*/  HADD2.F32 R10, -RZ, R5.H0_H0 ;  /* 0x20000005ff0a7230 */ /* 0x013fe20000004100 */
[----:B------:R-:W-:-:S04]  /*64f0*/  PRMT R5, RZ, 0x7610, R5 ;  /* 0x00007610ff057816 */ /* 0x000fc80000000005 */
[----:B------:R-:W-:-:S04]  /*6500*/  FMUL R10, R10, R9 ;  /* 0x000000090a0a7220 */ /* 0x000fc80000400000 */
[----:B------:R-:W-:-:S05]  /*6510*/  FFMA R10, R15, R8, R10 ;  /* 0x000000080f0a7223 */ /* 0x000fca000000000a */
[----:B------:R-:W-:-:S05]  /*6520*/  F2FP.SATFINITE.E4M3.F32.PACK_AB_MERGE_C R11, RZ, R10, RZ ;  /* 0x0000000aff0b723e */ /* 0x000fca00048070ff */
[----:B------:R0:W-:Y:S01]  /*6530*/  @!P3 STG.E.U8 desc[UR16][R6.64+0x78], R11 ;  /* 0x0000780b0600b986 */ /* 0x0001e2000c101110 */
[----:B------:R-:W-:Y:S05]  /*6540*/  @P1 BRA `(.L_x_160) ;  /* 0x0000000000041947 */ /* 0x000fea0003800000 */
[----:B------:R1:W5:Y:S02]  /*6550*/  LDG.E.U8 R5, desc[UR16][R26.64+0x79] ;  /* 0x000079101a057981 */ /* 0x000364000c1e1100 */
.L_x_160:
[----:B------:R-:W-:Y:S05]  /*6560*/  BSYNC B1 ;  /* 0x0000000000017941 */ /* 0x000fea0003800000 */
.L_x_159:
[----:B------:R-:W-:Y:S05]  /*6570*/  @P1 BRA `(.L_x_161) ;  /* 0x0000001000281947 */ /* 0x000fea0003800000 */
[----:B-----5:R-:W-:-:S04]  /*6580*/  LOP3.LUT R5, R5, 0xff, RZ, 0xc0, !PT ;  /* 0x000000ff05057812 */ /* 0x020fc800078ec0ff */
[----:B------:R-:W-:-:S05]  /*6590*/  F2FP.F16.E4M3.UNPACK_B R5, R5 ;  /* 0x00000005ff05723e */ /* 0x000fca00020006ff */
[----:B------:R-:W-:-:S05]  /*65a0*/  HADD2.F32 R10, -RZ, R5.H0_H0 ;  /* 0x20000005ff0a7230 */ /* 0x000fca0000004100 */
[----:B------:R-:W-:-:S04]  /*65b0*/  FMUL R5, R10, R9 ;  /* 0x000000090a057220 */ /* 0x000fc80000400000 */
[----:B------:R-:W-:-:S05]  /*65c0*/  FFMA R5, R14, R8, R5 ;  /* 0x000000080e057223 */ /* 0x000fca0000000005 */
[----:B------:R-:W-:-:S05]  /*65d0*/  F2FP.SATFINITE.E4M3.F32.PACK_AB_MERGE_C R5, RZ, R5, RZ ;  /* 0x00000005ff05723e */ /* 0x000fca00048070ff */
[----:B------:R4:W-:Y:S01]  /*65e0*/  STG.E.U8 desc[UR16][R6.64+0x79], R5 ;  /* 0x0000790506007986 */ /* 0x0009e2000c101110 */
[----:B------:R-:W-:Y:S05]  /*65f0*/  BRA `(.L_x_161) ;  /* 0x0000001000087947 */ /* 0x000fea0003800000 */
.L_x_32:
[----:B------:R-:W-:Y:S01]  /*6600*/  ISETP.GE.AND P1, PT, R36, 0x1, PT ;  /* 0x000000012400780c */ /* 0x000fe20003f26270 */
[-C--:B--2---:R-:W-:Y:S01]  /*6610*/  FMUL R141, R141, R8.reuse ;  /* 0x000000088d8d7220 */ /* 0x084fe20000400000 */
[-C--:B------:R-:W-:Y:S01]  /*6620*/  FMUL R136, R136, R8.reuse ;  /* 0x0000000888887220 */ /* 0x080fe20000400000 */
[----:B------:R-:W-:Y:S01]  /*6630*/  ISETP.GE.AND P0, PT, R36, 0x9, PT ;  /* 0x000000092400780c */ /* 0x000fe20003f06270 */
[-C--:B------:R-:W-:Y:S01]  /*6640*/  FMUL R139, R139, R8.reuse ;  /* 0x000000088b8b7220 */ /* 0x080fe20000400000 */
[C---:B------:R-:W-:Y:S01]  /*6650*/  ISETP.LT.OR P4, PT, R29.reuse, 0x1, !P1 ;  /* 0x000000011d00780c */ /* 0x040fe20004f81670 */
[-C--:B------:R-:W-:Y:S01]  /*6660*/  FMUL R134, R134, R8.reuse ;  /* 0x0000000886867220 */ /* 0x080fe20000400000 */
[----:B------:R-:W-:Y:S01]  /*6670*/  ISETP.LT.OR P5, PT, R29, 0x2, !P1 ;  /* 0x000000021d00780c */ /* 0x000fe20004fa1670 */
[-C--:B------:R-:W-:Y:S01]  /*6680*/  FMUL R137, R137, R8.reuse ;  /* 0x0000000889897220 */ /* 0x080fe20000400000 */
[----:B------:R-:W-:Y:S01]  /*6690*/  F2FP.SATFINITE.E4M3.F32.PACK_AB_MERGE_C R141, RZ, R141, RZ ;  /* 0x0000008dff8d723e */ /* 0x000fe200048070ff */
[----:B------:R-:W-:Y:S01]  /*66a0*/  FMUL R132, R132, R8 ;  /* 0x0000000884847220 */ /* 0x000fe20000400000 */
[----:B------:R-:W-:Y:S01]  /*66b0*/  F2FP.SATFINITE.E4M3.F32.PACK_AB_MERGE_C R5, RZ, R136, RZ ;  /* 0x00000088ff05723e */ /* 0x000fe200048070ff */
[-C--:B------:R-:W-:Y:S01]  /*66c0*/  FMUL R135, R135, R8.reuse ;  /* 0x0000000887877220 */ /* 0x080fe20000400000 */
[C---:B------:R-:W-:Y:S01]  /*66d0*/  ISETP.LT.OR P3, PT, R29.reuse, 0x1, !P0 ;  /* 0x000000011d00780c */ /* 0x040fe20004761670 */
[-C--:B------:R-:W-:Y:S01]  /*66e0*/  FMUL R130, R130, R8.reuse ;  /* 0x0000000882827220 */ /* 0x080fe20000400000 */
[----:B------:R-:W-:Y:S01]  /*66f0*/  ISETP.LT.OR P6, PT, R29, 0xa, !P1 ;  /* 0x0000000a1d00780c */ /* 0x000fe20004fc1670 */
[-C--:B------:R-:W-:Y:S01]  /*6700*/  FMUL R133, R133, R8.reuse ;  /* 0x0000000885857220 */ /* 0x080fe20000400000 */
[----:B------:R-:W-:Y:S01]  /*6710*/  F2FP.SATFINITE.E4M3.F32.PACK_AB_MERGE_C R139, RZ, R139, RZ ;  /* 0x0000008bff8b723e */ /* 0x000fe200048070ff */
[----:B------:R-:W-:Y:S01]  /*6720*/  @!P4 STG.E.U8 desc[UR16][R10.64], R141 ;  /* 0x0000008d0a00c986 */ /* 0x000fe2000c101110 */
[C---:B------:R-:W-:Y:S01]  /*6730*/  ISETP.LT.OR P4, PT, R29.reuse, 0x2, !P0 ;  /* 0x000000021d00780c */ /* 0x040fe20004781670 */
[----:B------:R-:W-:Y:S01]  /*6740*/  FMUL R128, R128, R8 ;  /* 0x0000000880807220 */ /* 0x000fe20000400000 */
[----:B------:R-:W-:Y:S01]  /*6750*/  F2FP.SATFINITE.E4M3.F32.PACK_AB_MERGE_C R25, RZ, R134, RZ ;  /* 0x00000086ff19723e */ /* 0x000fe200048070ff */
[----:B------:R0:W-:Y:S01]  /*6760*/  @!P5 STG.E.U8 desc[UR16][R10.64+0x1], R5 ;  /* 0x000001050a00d986 */ /* 0x0001e2000c101110 */
[----:B------:R-:W-:Y:S01]  /*6770*/  ISETP.LT.OR P5, PT, R29, 0x9, !P1 ;  /* 0x000000091d00780c */ /* 0x000fe20004fa1670 */
[-C--:B------:R-:W-:Y:S01]  /*6780*/  FMUL R131, R131, R8.reuse ;  /* 0x0000000883837220 */ /* 0x080fe20000400000 */
[----:B------:R-:W-:Y:S01]  /*6790*/  F2FP.SATFINITE.E4M3.F32.PACK_AB_MERGE_C R137, RZ, R137, RZ ;  /* 0x00000089ff89723e */ /* 0x000fe200048070ff */
[----:B------:R-:W-:Y:S01]  /*67a0*/  @!P3 STG.E.U8 desc[UR16][R6.64], R139 ;  /* 0x0000008b0600b986 */ /* 0x000fe2000c101110 */
[----:B------:R-:W-:Y:S01]  /*67b0*/  ISETP.LT.OR P3, PT, R29, 0x9, !P0 ;  /* 0x000000091d00780c */ /* 0x000fe20004761670 */
[-C--:B------:R-:W-:Y:S01]  /*67c0*/  FMUL R126, R126, R8.reuse ;  /* 0x000000087e7e7220 */ /* 0x080fe20000400000 */
[----:B------:R-:W-:Y:S01]  /*67d0*/  F2FP.SATFINITE.E4M3.F32.PACK_AB_MERGE_C R135, RZ, R135, RZ ;  /* 0x00000087ff87723e */ /* 0x000fe200048070ff */
[-C--:B------:R-:W-:Y:S01]  /*67e0*/  FMUL R129, R129, R8.reuse ;  /* 0x0000000881817220 */ /* 0x080fe20000400000 */
[----:B------:R-:W-:Y:S01]  /*67f0*/  F2FP.SATFINITE.E4M3.F32.PACK_AB_MERGE_C R133, RZ, R133, RZ ;  /* 0x00000085ff85723e */ /* 0x000fe200048070ff */
[----:B------:R1:W-:Y:S01]  /*6800*/  @!P4 STG.E.U8 desc[UR16][R6.64+0x1], R25 ;  /* 0x000001190600c986 */ /* 0x0003e2000c101110 */
[C---:B------:R-:W-:Y:S01]  /*6810*/  ISETP.LT.OR P4, PT, R29.reuse, 0xa, !P0 ;  /* 0x0000000a1d00780c */ /* 0x040fe20004781670 */
[----:B------:R-:W-:Y:S01]  /*6820*/  FMUL R124, R124, R8 ;  /* 0x000000087c7c7220 */ /* 0x000fe20000400000 */
[----:B0-----:R-:W-:Y:S01]  /*6830*/  F2FP.SATFINITE.E4M3.F32.PACK_AB_MERGE_C R5, RZ, R132, RZ ;  /* 0x00000084ff05723e */ /* 0x001fe200048070ff */
[----:B------:R-:W-:Y:S01]  /*6840*/  @!P5 STG.E.U8 desc[UR16][R10.64+0x8], R137 ;  /* 0x000008890a00d986 */ /* 0x000fe2000c101110 */
[----:B------:R-:W-:Y:S01]  /*6850*/  ISETP.LT.OR P5, PT, R29, 0x11, !P1 ;  /* 0x000000111d00780c */ /* 0x000fe20004fa1670 */
[-C--:B------:R-:W-:Y:S01]  /*6860*/  FMUL R127, R127, R8.reuse ;  /* 0x000000087f7f7220 */ /* 0x080fe20000400000 */
[----:B------:R-:W-:Y:S01]  /*6870*/  F2FP.SATFINITE.E4M3.F32.PACK_AB_MERGE_C R131, RZ, R131, RZ ;  /* 0x00000083ff83723e */ /* 0x000fe200048070ff */
[----:B------:R0:W-:Y:S01]  /*6880*/  @!P6 STG.E.U8 desc[UR16][R10.64+0x9], R5 ;  /* 0x000009050a00e986 */ /* 0x0001e2000c101110 */
[----:B------:R-:W-:Y:S01]  /*6890*/  ISETP.LT.OR P6, PT, R29, 0x12, !P1 ;  /* 0x000000121d00780c */ /* 0x000fe20004fc1670 */
[----:B------:R-:W-:Y:S01]  /*68a0*/  FMUL R122, R122, R8 ;  /* 0x000000087a7a7220 */ /* 0x000fe20000400000 */
[----:B------:R-:W-:Y:S01]  /*68b0*/  F2FP.SATFINITE.E4M3.F32.PACK_AB_MERGE_C R129, RZ, R129, RZ ;  /* 0x00000081ff81723e */ /* 0x000fe200048070ff */
[----:B------:R-:W-:Y:S01]  /*68c0*/  @!P3 STG.E.U8 desc[UR16][R6.64+0x8], R135 ;  /* 0x000008870600b986 */ /* 0x000fe2000c101110 */
[----:B-1----:R-:W-:Y:S01]  /*68d0*/  F2FP.SATFINITE.E4M3.F32.PACK_AB_MERGE_C R25, RZ, R130, RZ ;  /* 0x00000082ff19723e */ /* 0x002fe200048070ff */
[-C--:B------:R-:W-:Y:S01]  /*68e0*/  FMUL R125, R125, R8.reuse ;  /* 0x000000087d7d7220 */ /* 0x080fe20000400000 */
[C---:B------:R-:W-:Y:S01]  /*68f0*/  ISETP.LT.OR P3, PT, R29.reuse, 0x11, !P0 ;  /* 0x000000111d00780c */ /* 0x040fe20004761670 */
[-C--:B------:R-:W-:Y:S01]  /*6900*/  FMUL R120, R120, R8.reuse ;  /* 0x0000000878787220 */ /* 0x080fe20000400000 */
[----:B------:R-:W-:Y:S01]  /*6910*/  F2FP.SATFINITE.E4M3.F32.PACK_AB_MERGE_C R127, RZ, R127, RZ ;  /* 0x0000007fff7f723e */ /* 0x000fe200048070ff */
[----:B------:R1:W-:Y:S01]  /*6920*/  @!P4 STG.E.U8 desc[UR16][R6.64+0x9], R25 ;  /* 0x000009190600c986 */ /* 0x0003e2000c101110 */
[----:B------:R-:W-:Y:S01]  /*6930*/  ISETP.LT.OR P4, PT, R29, 0x12, !P0 ;  /* 0x000000121d00780c */ /* 0x000fe20004781670 */
[----:B------:R-:W-:Y:S01]  /*6940*/  FMUL R123, R123, R8 ;  /* 0x000000087b7b7220 */ /* 0x000fe20000400000 */
[----:B0-----:R-:W-:Y:S01]  /*6950*/  F2FP.SATFINITE.E4M3.F32.PACK_AB_MERGE_C R5, RZ, R128, RZ ;  /* 0x00000080ff05723e */ /* 0x001fe200048070ff */
[----:B------:R-:W-:Y:S01]  /*6960*/  @!P5 STG.E.U8 desc[UR16][R10.64+0x10], R133 ;  /* 0x000010850a00d986 */ /* 0x000fe2000c101110 */
[C---:B------:R-:W-:Y:S01]  /*6970*/  ISETP.LT.OR P5, PT, R29.reuse, 0x19, !P1 ;  /* 0x000000191d00780c */ /* 0x040fe20004fa1670 */
[-C--:B------:R-:W-:Y:S01]  /*6980*/  FMUL R118, R118, R8.reuse ;  /* 0x0000000876767220 */ /* 0x080fe20000400000 */
[----:B------:R-:W-:Y:S01]  /*6990*/  F2FP.SATFINITE.E4M3.F32.PACK_AB_MERGE_C R125, RZ, R125, RZ ;  /* 0x0000007dff7d723e */ /* 0x000fe200048070ff */
[----:B------:R0:W-:Y:S01]  /*69a0*/  @!P6 STG.E.U8 desc[UR16][R10.64+0x11], R5 ;  /* 0x000011050a00e986 */ /* 0x0001e2000c101110 */
[----:B------:R-:W-:Y:S01]  /*69b0*/  ISETP.LT.OR P6, PT, R29, 0x1a, !P1 ;  /* 0x0000001a1d00780c */ /* 0x000fe20004fc1670 */
[-C--:B------:R-:W-:Y:S01]  /*69c0*/  FMUL R121, R121, R8.reuse ;  /* 0x0000000879797220 */ /* 0x080fe20000400000 */
[----:B------:R-:W-:Y:S01]  /*69d0*/  FMUL R116, R116, R8 ;  /* 0x0000000874747220 */ /* 0x000fe20000400000 */
[----:B-1----:R-:W-:Y:S01]  /*69e0*/  F2FP.SATFINITE.E4M3.F32.PACK_AB_MERGE_C R25, RZ, R126, RZ ;  /* 0x0000007eff19723e */ /* 0x002fe200048070ff */
[----:B------:R-:W-:Y:S01]  /*69f0*/  @!P3 STG.E.U8 desc[UR16][R6.64+0x10], R131 ;  /* 0x000010830600b986 */ /* 0x000fe2000c101110 */
[----:B------:R-:W-:Y:S01]  /*6a00*/  ISETP.LT.OR P3, PT, R29, 0x19, !P0 ;  /* 0x000000191d00780c */ /* 0x000fe20004761670 */
        /* <DEDUP_REMOVED lines=35> */
[----:B------:R-:W-:Y:S01]  /*6c40*/  ISETP.LT.OR P3, PT, R29, 0x29, !P0 ;  /* 0x000000291d00780c */ /* 0x000fe20004761670 */
[-C--:B------:R-:W-:Y:S01]  /*6c50*/  FMUL R109, R109, R8.reuse ;  /* 0x000000086d6d7220 */ /* 0x080fe20000400000 */
[-C--:B------:R-:W-:Y:S01]  /*6c60*/  FMUL R104, R104, R8.reuse ;  /* 0x0000000868687220 */ /* 0x080fe20000400000 */
        /* <DEDUP_REMOVED lines=104> */
[----:B------:R-:W-:-:S02]  /*72f0*/  ISETP.LT.OR P3, PT, R29, 0x59, !P0 ;  /* 0x000000591d00780c */ /* 0x000fc40004761670 */
[----:B------:R-:W-:Y:S01]  /*7300*/  F2FP.SATFINITE.E4M3.F32.PACK_AB_MERGE_C R19, RZ, R19, RZ ;  /* 0x00000013ff13723e */ /* 0x000fe200048070ff */
[----:B------:R1:W-:Y:S01]  /*7310*/  @!P4 STG.E.U8 desc[UR16][R6.64+0x51], R25 ;  /* 0x000051190600c986 */ /* 0x0003e2000c101110 */
[C---:B------:R-:W-:Y:S02]  /*7320*/  ISETP.LT.OR P4, PT, R29.reuse, 0x5a, !P0 ;  /* 0x0000005a1d00780c */ /* 0x040fe40004781670 */
[----:B0-----:R-:W-:Y:S01]  /*7330*/  F2FP.SATFINITE.E4M3.F32.PACK_AB_MERGE_C R5, RZ, R92, RZ ;  /* 0x0000005cff05723e */ /* 0x001fe200048070ff */
[----:B------:R-:W-:Y:S01]  /*7340*/  @!P5 STG.E.U8 desc[UR16][R10.64+0x58], R97 ;  /* 0x000058610a00d986 */ /* 0x000fe2000c101110 */
[C---:B------:R-:W-:Y:S02]  /*7350*/  ISETP.LT.OR P5, PT, R29.reuse, 0x61, !P1 ;  /* 0x000000611d00780c */ /* 0x040fe40004fa1670 */
[----:B------:R-:W-:Y:S01]  /*7360*/  F2FP.SATFINITE.E4M3.F32.PACK_AB_MERGE_C R13, RZ, R13, RZ ;  /* 0x0000000dff0d723e */ /* 0x000fe200048070ff */
[----:B------:R0:W-:Y:S01]  /*7370*/  @!P6 STG.E.U8 desc[UR16][R10.64+0x59], R5 ;  /* 0x000059050a00e986 */ /* 0x0001e2000c101110 */
[----:B------:R-:W-:-:S02]  /*7380*/  ISETP.LT.OR P6, PT, R29, 0x62, !P1 ;  /* 0x000000621d00780c */ /* 0x000fc40004fc1670 */
[----:B------:R-:W-:Y:S01]  /*7390*/  F2FP.SATFINITE.E4M3.F32.PACK_AB_MERGE_C R15, RZ, R15, RZ ;  /* 0x0000000fff0f723e */ /* 0x000fe200048070ff */
[----:B------:R-:W-:Y:S01]  /*73a0*/  @!P3 STG.E.U8 desc[UR16][R6.64+0x58], R95 ;  /* 0x0000585f0600b986 */ /* 0x000fe2000c101110 */
[----:B-1----:R-:W-:Y:S02]  /*73b0*/  F2FP.SATFINITE.E4M3.F32.PACK_AB_MERGE_C R25, RZ, R90, RZ ;  /* 0x0000005aff19723e */ /* 0x002fe400048070ff */
[----:B------:R-:W-:-:S03]  /*73c0*/  ISETP.LT.OR P3, PT, R29, 0x61, !P0 ;  /* 0x000000611d00780c */ /* 0x000fc60004761670 */
[----:B------:R1:W-:Y:S01]  /*73d0*/  @!P4 STG.E.U8 desc[UR16][R6.64+0x59], R25 ;  /* 0x000059190600c986 */ /* 0x0003e2000c101110 */
[C---:B------:R-:W-:Y:S02]  /*73e0*/  ISETP.LT.OR P4, PT, R29.reuse, 0x62, !P0 ;  /* 0x000000621d00780c */ /* 0x040fe40004781670 */
[----:B0-----:R-:W-:Y:S01]  /*73f0*/  F2FP.SATFINITE.E4M3.F32.PACK_AB_MERGE_C R5, RZ, R88, RZ ;  /* 0x00000058ff05723e */ /* 0x001fe200048070ff */
[----:B------:R-:W-:Y:S01]  /*7400*/  @!P5 STG.E.U8 desc[UR16][R10.64+0x60], R93 ;  /* 0x0000605d0a00d986 */ /* 0x000fe2000c101110 */
[----:B------:R-:W-:-:S03]  /*7410*/  ISETP.LT.OR P5, PT, R29, 0x69, !P1 ;  /* 0x000000691d00780c */ /* 0x000fc60004fa1670 */
[----:B------:R0:W-:Y:S01]  /*7420*/  @!P6 STG.E.U8 desc[UR16][R10.64+0x61], R5 ;  /* 0x000061050a00e986 */ /* 0x0001e2000c101110 */
[C---:B------:R-:W-:Y:S02]  /*7430*/  ISETP.LT.OR P6, PT, R29.reuse, 0x6a, !P1 ;  /* 0x0000006a1d00780c */ /* 0x040fe40004fc1670 */
[----:B-1----:R-:W-:Y:S01]  /*7440*/  F2FP.SATFINITE.E4M3.F32.PACK_AB_MERGE_C R25, RZ, R22, RZ ;  /* 0x00000016ff19723e */ /* 0x002fe200048070ff */
[----:B------:R-:W-:Y:S01]  /*7450*/  @!P3 STG.E.U8 desc[UR16][R6.64+0x60], R91 ;  /* 0x0000605b0600b986 */ /* 0x000fe2000c101110 */
        /* <DEDUP_REMOVED lines=11> */
[----:B------:R-:W-:Y:S01]  /*7510*/  @!P4 STG.E.U8 desc[UR16][R6.64+0x69], R25 ;  /* 0x000069190600c986 */ /* 0x000fe2000c101110 */
[C---:B------:R-:W-:Y:S02]  /*7520*/  ISETP.LT.OR P4, PT, R29.reuse, 0x79, !P1 ;  /* 0x000000791d00780c */ /* 0x040fe40004f81670 */
[C---:B------:R-:W-:Y:S01]  /*7530*/  ISETP.LT.OR P1, PT, R29.reuse, 0x7a, !P1 ;  /* 0x0000007a1d00780c */ /* 0x040fe20004f21670 */
[----:B------:R1:W-:Y:S01]  /*7540*/  @!P5 STG.E.U8 desc[UR16][R10.64+0x70], R21 ;  /* 0x000070150a00d986 */ /* 0x0003e2000c101110 */
[C---:B------:R-:W-:Y:S02]  /*7550*/  ISETP.LT.OR P5, PT, R29.reuse, 0x72, !P0 ;  /* 0x000000721d00780c */ /* 0x040fe400047a1670 */
[----:B0-----:R-:W-:Y:S01]  /*7560*/  F2FP.SATFINITE.E4M3.F32.PACK_AB_MERGE_C R5, RZ, R16, RZ ;  /* 0x00000010ff05723e */ /* 0x001fe200048070ff */
[----:B------:R0:W-:Y:S01]  /*7570*/  @!P6 STG.E.U8 desc[UR16][R10.64+0x71], R17 ;  /* 0x000071110a00e986 */ /* 0x0001e2000c101110 */
[C---:B------:R-:W-:Y:S02]  /*7580*/  ISETP.LT.OR P6, PT, R29.reuse, 0x79, !P0 ;  /* 0x000000791d00780c */ /* 0x040fe400047c1670 */
[----:B------:R-:W-:Y:S01]  /*7590*/  ISETP.LT.OR P0, PT, R29, 0x7a, !P0 ;  /* 0x0000007a1d00780c */ /* 0x000fe20004701670 */
[----:B------:R2:W-:Y:S01]  /*75a0*/  @!P3 STG.E.U8 desc[UR16][R6.64+0x70], R19 ;  /* 0x000070130600b986 */ /* 0x0005e2000c101110 */
[----:B-1----:R-:W-:-:S05]  /*75b0*/  F2FP.SATFINITE.E4M3.F32.PACK_AB_MERGE_C R21, RZ, R14, RZ ;  /* 0x0000000eff15723e */ /* 0x002fca00048070ff */
[----:B------:R2:W-:Y:S01]  /*75c0*/  @!P5 STG.E.U8 desc[UR16][R6.64+0x71], R5 ;  /* 0x000071050600d986 */ /* 0x0005e2000c101110 */
[----:B0-----:R-:W-:-:S03]  /*75d0*/  F2FP.SATFINITE.E4M3.F32.PACK_AB_MERGE_C R17, RZ, R12, RZ ;  /* 0x0000000cff11723e */ /* 0x001fc600048070ff */
[----:B------:R2:W-:Y:S04]  /*75e0*/  @!P4 STG.E.U8 desc[UR16][R10.64+0x78], R13 ;  /* 0x0000780d0a00c986 */ /* 0x0005e8000c101110 */
[----:B------:R2:W-:Y:S04]  /*75f0*/  @!P1 STG.E.U8 desc[UR16][R10.64+0x79], R17 ;  /* 0x000079110a009986 */ /* 0x0005e8000c101110 */
[----:B------:R2:W-:Y:S04]  /*7600*/  @!P6 STG.E.U8 desc[UR16][R6.64+0x78], R15 ;  /* 0x0000780f0600e986 */ /* 0x0005e8000c101110 */
[----:B------:R2:W-:Y:S02]  /*7610*/  @!P0 STG.E.U8 desc[UR16][R6.64+0x79], R21 ;  /* 0x0000791506008986 */ /* 0x0005e4000c101110 */
.L_x_161:
[----:B------:R-:W-:Y:S05]  /*7620*/  BSYNC B0 ;  /* 0x0000000000007941 */ /* 0x000fea0003800000 */
.L_x_31:
[----:B------:R-:W-:Y:S01]  /*7630*/  ULDC UR6, c[0x0][0xc] ;  /* 0x0000030000067ab9 */ /* 0x000fe20000000800 */
[----:B------:R-:W-:Y:S01]  /*7640*/  ULDC UR7, c[0x0][0x10] ;  /* 0x0000040000077ab9 */ /* 0x000fe20000000800 */
[----:B--2-45:R-:W2:Y:S01]  /*7650*/  LDC R5, c[0x0][0x14] ;  /* 0x00000500ff057b82 */ /* 0x034ea20000000800 */
[----:B------:R-:W-:Y:S01]  /*7660*/  UIMAD.WIDE.U32 UR6, UR6, UR7, URZ ;  /* 0x00000007060672a5 */ /* 0x000fe2000f8e003f */
[----:B0-----:R-:W-:Y:S01]  /*7670*/  PRMT R6, RZ, 0x7610, R6 ;  /* 0x00007610ff067816 */ /* 0x001fe20000000006 */
[----:B------:R-:W-:-:S04]  /*7680*/  IMAD.MOV.U32 R7, RZ, RZ, -0x1 ;  /* 0xffffffffff077424 */ /* 0x000fc800078e00ff */
[----:B--2---:R-:W-:-:S04]  /*7690*/  IMAD.WIDE.U32 R2, R5, UR6, R2 ;  /* 0x0000000605027c25 */ /* 0x004fc8000f8e0002 */
[----:B------:R-:W-:Y:S01]  /*76a0*/  IMAD R5, R5, UR7, RZ ;  /* 0x0000000705057c24 */ /* 0x000fe2000f8e02ff */
[----:B------:R-:W-:Y:S02]  /*76b0*/  ULDC.64 UR6, c[0x0][0x650] ;  /* 0x0001940000067ab9 */ /* 0x000fe40000000a00 */
[----:B------:R-:W-:Y:S01]  /*76c0*/  ISETP.GE.U32.AND P0, PT, R2, UR6, PT ;  /* 0x0000000602007c0c */ /* 0x000fe2000bf06070 */
[----:B------:R-:W-:Y:S02]  /*76d0*/  IMAD.IADD R3, R3, 0x1, R5 ;  /* 0x0000000103037824 */ /* 0x000fe400078e0205 */
[----:B------:R-:W-:-:S03]  /*76e0*/  IMAD.MOV.U32 R5, RZ, RZ, -0x1 ;  /* 0xffffffffff057424 */ /* 0x000fc600078e00ff */
[----:B------:R-:W-:-:S13]  /*76f0*/  ISETP.GE.U32.AND.EX P0, PT, R3, UR7, PT, P0 ;  /* 0x0000000703007c0c */ /* 0x000fda000bf06100 */
[----:B------:R-:W-:Y:S05]  /*7700*/  @P0 BRA `(.L_x_162) ;  /* 0x0000000400600947 */ /* 0x000fea0003800000 */
[----:B------:R-:W0:Y:S01]  /*7710*/  S2R R20, SR_CTAID.X ;  /* 0x0000000000147919 */ /* 0x000e220000002500 */
[----:B------:R-:W2:Y:S01]  /*7720*/  LDC.64 R14, c[0x0][0x628] ;  /* 0x00018a00ff0e7b82 */ /* 0x000ea20000000a00 */
[----:B------:R-:W-:Y:S01]  /*7730*/  ULDC UR6, c[0x0][0x150] ;  /* 0x0000540000067ab9 */ /* 0x000fe20000000800 */
[----:B------:R-:W-:Y:S01]  /*7740*/  IMAD.MOV.U32 R12, RZ, RZ, R2 ;  /* 0x000000ffff0c7224 */ /* 0x000fe200078e0002 */
[----:B------:R-:W4:Y:S01]  /*7750*/  S2R R22, SR_CTAID.Y ;  /* 0x0000000000167919 */ /* 0x000f220000002600 */
[----:B------:R-:W-:-:S04]  /*7760*/  IMAD.MOV.U32 R13, RZ, RZ, R3 ;  /* 0x000000ffff0d7224 */ /* 0x000fc800078e0003 */
[----:B------:R-:W1:Y:S08]  /*7770*/  LDC R23, c[0x0][0x144] ;  /* 0x00005100ff177b82 */ /* 0x000e700000000800 */
[----:B------:R-:W1:Y:S08]  /*7780*/  LDC R16, c[0x0][0x630] ;  /* 0x00018c00ff107b82 */ /* 0x000e700000000800 */
[----:B------:R-:W1:Y:S01]  /*7790*/  LDC.64 R18, c[0x0][0x620] ;  /* 0x00018800ff127b82 */ /* 0x000e620000000a00 */
[----:B--2---:R-:W-:-:S04]  /*77a0*/  ISETP.NE.U32.AND P0, PT, R14, RZ, PT ;  /* 0x000000ff0e00720c */ /* 0x004fc80003f05070 */
[----:B------:R-:W-:Y:S02]  /*77b0*/  ISETP.NE.AND.EX P0, PT, R15, RZ, PT, P0 ;  /* 0x000000ff0f00720c */ /* 0x000fe40003f05300 */
[----:B0-----:R-:W-:-:S05]  /*77c0*/  I2FP.F32.U32 R5, R20 ;  /* 0x0000001400057245 */ /* 0x001fca0000201000 */
[----:B------:R-:W-:-:S04]  /*77d0*/  FMUL R5, R5, UR6 ;  /* 0x0000000605057c20 */ /* 0x000fc80008400000 */
[----:B------:R0:W2:Y:S02]  /*77e0*/  F2I.U32.TRUNC.NTZ R21, R5 ;  /* 0x0000000500157305 */ /* 0x0000a4000020f000 */
[----:B----4-:R-:W-:Y:S05]  /*77f0*/  @!P0 BRA `(.L_x_163) ;  /* 0x0000000000288947 */ /* 0x010fea0003800000 */
[----:B0-----:R-:W0:Y:S02]  /*7800*/  LDC R5, c[0x0][0x634] ;  /* 0x00018d00ff057b82 */ /* 0x001e240000000800 */
        /* <DEDUP_REMOVED lines=9> */
.L_x_163:
[-CC-:B-1----:R-:W-:Y:S01]  /*78a0*/  SHF.R.U64 R17, R12, R16.reuse, R13.reuse ;  /* 0x000000100c117219 */ /* 0x182fe2000000120d */
[----:B------:R-:W1:Y:S01]  /*78b0*/  LDC.64 R28, c[0x0][0x640] ;  /* 0x00019000ff1c7b82 */ /* 0x000e620000000a00 */
[----:B0-----:R-:W-:Y:S01]  /*78c0*/  SHF.R.U32.HI R5, RZ, R16, R13 ;  /* 0x00000010ff057219 */ /* 0x001fe2000001160d */
[----:B--2---:R-:W-:Y:S01]  /*78d0*/  IMAD.MOV R21, RZ, RZ, -R21 ;  /* 0x000000ffff157224 */ /* 0x004fe200078e0a15 */
[----:B------:R-:W-:Y:S01]  /*78e0*/  IADD3 R11, P0, RZ, -R17, RZ ;  /* 0x80000011ff0b7210 */ /* 0x000fe20007f1e0ff */
[----:B------:R-:W-:Y:S02]  /*78f0*/  ULDC UR6, c[0x0][0x154] ;  /* 0x0000550000067ab9 */ /* 0x000fe40000000800 */
[----:B------:R-:W-:Y:S02]  /*7900*/  IMAD R23, R23, R21, R20 ;  /* 0x0000001517177224 */ /* 0x000fe400078e0214 */
[----:B------:R-:W0:Y:S01]  /*7910*/  LDC R12, c[0x0][0x618] ;  /* 0x00018600ff0c7b82 */ /* 0x000e220000000800 */
[----:B------:R-:W-:-:S02]  /*7920*/  IMAD.X R5, RZ, RZ, ~R5, P0 ;  /* 0x000000ffff057224 */ /* 0x000fc400000e0e05 */
[----:B------:R-:W-:-:S04]  /*7930*/  IMAD.WIDE.U32 R6, R11, R18, R2 ;  /* 0x000000120b067225 */ /* 0x000fc800078e0002 */
[----:B------:R-:W-:Y:S01]  /*7940*/  IMAD R10, R5, R18, RZ ;  /* 0x00000012050a7224 */ /* 0x000fe200078e02ff */
[----:B------:R-:W2:Y:S03]  /*7950*/  LDC R24, c[0x0][0x608] ;  /* 0x00018200ff187b82 */ /* 0x000ea60000000800 */
[----:B------:R-:W-:Y:S02]  /*7960*/  IMAD R5, R11, R19, R10 ;  /* 0x000000130b057224 */ /* 0x000fe400078e020a */
[----:B------:R-:W-:Y:S02]  /*7970*/  IMAD.MOV.U32 R11, RZ, RZ, 0x1 ;  /* 0x00000001ff0b7424 */ /* 0x000fe400078e00ff */
[----:B------:R-:W-:Y:S01]  /*7980*/  IMAD.IADD R5, R7, 0x1, R5 ;  /* 0x0000000107057824 */ /* 0x000fe200078e0205 */
[----:B---3--:R-:W3:Y:S01]  /*7990*/  LDC R26, c[0x0][0x658] ;  /* 0x00019600ff1a7b82 */ /* 0x008ee20000000800 */
[----:B------:R-:W-:-:S02]  /*79a0*/  I2FP.F32.U32 R7, R22 ;  /* 0x0000001600077245 */ /* 0x000fc40000201000 */
[----:B-1----:R-:W-:-:S03]  /*79b0*/  ISETP.NE.U32.AND P0, PT, R28, RZ, PT ;  /* 0x000000ff1c00720c */ /* 0x002fc60003f05070 */
[----:B------:R-:W-:Y:S01]  /*79c0*/  FMUL R10, R7, UR6 ;  /* 0x00000006070a7c20 */ /* 0x000fe20008400000 */
[----:B------:R-:W-:Y:S01]  /*79d0*/  ISETP.NE.AND.EX P0, PT, R29, RZ, PT, P0 ;  /* 0x000000ff1d00720c */ /* 0x000fe20003f05300 */
[----:B------:R-:W1:Y:S01]  /*79e0*/  LDC R21, c[0x0][0x148] ;  /* 0x00005200ff157b82 */ /* 0x000e620000000800 */
[-CC-:B0-----:R-:W-:Y:S01]  /*79f0*/  SHF.R.U64 R16, R6, R12.reuse, R5.reuse ;  /* 0x0000000c06107219 */ /* 0x181fe20000001205 */
[----:B------:R0:W4:Y:S01]  /*7a00*/  F2I.U32.TRUNC.NTZ R18, R10 ;  /* 0x0000000a00127305 */ /* 0x000122000020f000 */
[----:B------:R-:W-:Y:S01]  /*7a10*/  SHF.R.U32.HI R5, RZ, R12, R5 ;  /* 0x0000000cff057219 */ /* 0x000fe20000011605 */
[----:B------:R-:W-:-:S04]  /*7a20*/  IMAD.MOV.U32 R7, RZ, RZ, -0x1 ;  /* 0xffffffffff077424 */ /* 0x000fc800078e00ff */
[----:B------:R-:W0:Y:S01]  /*7a30*/  LDC R20, c[0x0][0x600] ;  /* 0x00018000ff147b82 */ /* 0x000e220000000800 */
[-CC-:B--2---:R-:W-:Y:S02]  /*7a40*/  SHF.R.U64 R14, R16, R24.reuse, R5.reuse ;  /* 0x00000018100e7219 */ /* 0x184fe40000001205 */
[----:B------:R-:W-:-:S05]  /*7a50*/  SHF.R.U32.HI R5, RZ, R24, R5 ;  /* 0x00000018ff057219 */ /* 0x000fca0000011605 */
[----:B------:R-:W2:Y:S01]  /*7a60*/  LDC R27, c[0x0][0x648] ;  /* 0x00019200ff1b7b82 */ /* 0x000ea20000000800 */
[-C--:B---3--:R-:W-:Y:S02]  /*7a70*/  SHF.L.U32 R6, R7, R26.reuse, RZ ;  /* 0x0000001a07067219 */ /* 0x088fe400000006ff */
[-CC-:B------:R-:W-:Y:S02]  /*7a80*/  SHF.R.U64 R19, R14, R26.reuse, R5.reuse ;  /* 0x0000001a0e137219 */ /* 0x180fe40000001205 */
[----:B------:R-:W-:Y:S02]  /*7a90*/  SHF.R.U32.HI R7, RZ, R26, R5 ;  /* 0x0000001aff077219 */ /* 0x000fe40000011605 */
[----:B------:R-:W-:Y:S01]  /*7aa0*/  LOP3.LUT R25, RZ, R6, RZ, 0x33, !PT ;  /* 0x00000006ff197212 */ /* 0x000fe200078e33ff */
[----:B------:R-:W3:Y:S01]  /*7ab0*/  LDC R30, c[0x0][0x638] ;  /* 0x00018e00ff1e7b82 */ /* 0x000ee20000000800 */
[----:B------:R-:W-:Y:S01]  /*7ac0*/  SHF.L.U32 R26, R11, R26, RZ ;  /* 0x0000001a0b1a7219 */ /* 0x000fe200000006ff */
[----:B------:R-:W-:-:S06]  /*7ad0*/  IMAD.MOV.U32 R6, RZ, RZ, R19 ;  /* 0x000000ffff067224 */ /* 0x000fcc00078e0013 */
[----:B------:R-:W0:Y:S01]  /*7ae0*/  LDC R31, c[0x0][0x610] ;  /* 0x00018400ff1f7b82 */ /* 0x000e220000000800 */
[----:B----4-:R-:W-:Y:S05]  /*7af0*/  @!P0 BRA `(.L_x_164) ;  /* 0x0000000000288947 */ /* 0x010fea0003800000 */
[----:B------:R-:W4:Y:S02]  /*7b00*/  LDC R6, c[0x0][0x64c] ;  /* 0x00019300ff067b82 */ /* 0x000f240000000800 */
[----:B----4-:R-:W-:-:S05]  /*7b10*/  IADD3 R5, P0, R19, R6, RZ ;  /* 0x0000000613057210 */ /* 0x010fca0007f1e0ff */
[----:B------:R-:W-:-:S04]  /*7b20*/  IMAD.X R15, RZ, RZ, R7, P0 ;  /* 0x000000ffff0f7224 */ /* 0x000fc800000e0607 */
[----:B------:R-:W-:-:S04]  /*7b30*/  IMAD.WIDE.U32 R6, R15, R28, RZ ;  /* 0x0000001c0f067225 */ /* 0x000fc800078e00ff */
[----:B0-----:R-:W-:-:S04]  /*7b40*/  IMAD.WIDE.U32 R10, P0, R5, R29, R6 ;  /* 0x0000001d050a7225 */ /* 0x001fc80007800006 */
[----:B------:R-:W-:-:S04]  /*7b50*/  IMAD.WIDE.U32 R6, R5, R28, RZ ;  /* 0x0000001c05067225 */ /* 0x000fc800078e00ff */
[----:B------:R-:W-:Y:S01]  /*7b60*/  IMAD.X R13, RZ, RZ, RZ, P0 ;  /* 0x000000ffff0d7224 */ /* 0x000fe200000e06ff */
[----:B------:R-:W-:Y:S01]  /*7b70*/  IADD3 RZ, P0, R7, R10, RZ ;  /* 0x0000000a07ff7210 */ /* 0x000fe20007f1e0ff */
[----:B------:R-:W-:-:S04]  /*7b80*/  IMAD.MOV.U32 R12, RZ, RZ, R11 ;  /* 0x000000ffff0c7224 */ /* 0x000fc800078e000b */
[----:B------:R-:W-:-:S08]  /*7b90*/  IMAD.WIDE.U32.X R6, R15, R29, R12, P0 ;  /* 0x0000001d0f067225 */ /* 0x000fd000000e040c */
.L_x_164:
[----:B--2---:R-:W-:Y:S01]  /*7ba0*/  SHF.R.U64 R5, R6, R27, R7 ;  /* 0x0000001b06057219 */ /* 0x004fe20000001207 */
[----:B0-----:R-:W-:Y:S01]  /*7bb0*/  VIADD R7, R20, 0xffffffff ;  /* 0xffffffff14077836 */ /* 0x001fe20000000000 */
[----:B------:R-:W-:Y:S01]  /*7bc0*/  LOP3.LUT R28, R14, R25, RZ, 0xc0, !PT ;  /* 0x000000190e1c7212 */ /* 0x000fe200078ec0ff */
[----:B------:R-:W-:Y:S02]  /*7bd0*/  IMAD.MOV R18, RZ, RZ, -R18 ;  /* 0x000000ffff127224 */ /* 0x000fe400078e0a12 */
[----:B------:R-:W-:Y:S01]  /*7be0*/  IMAD.MOV R6, RZ, RZ, -R5 ;  /* 0x000000ffff067224 */ /* 0x000fe200078e0a05 */
[----:B------:R-:W-:Y:S01]  /*7bf0*/  LOP3.LUT R16, R16, R7, RZ, 0xc0, !PT ;  /* 0x0000000710107212 */ /* 0x000fe200078ec0ff */
[----:B------:R-:W-:Y:S02]  /*7c00*/  IMAD R28, R26, R5, R28 ;  /* 0x000000051a1c7224 */ /* 0x000fe400078e021c */
[----:B-1----:R-:W-:Y:S02]  /*7c10*/  @P2 IMAD R23, R21, R18, R22 ;  /* 0x0000001215172224 */ /* 0x002fe400078e0216 */
[----:B---3--:R-:W-:-:S02]  /*7c20*/  IMAD R5, R6, R30, R19 ;  /* 0x0000001e06057224 */ /* 0x008fc400078e0213 */
[----:B------:R-:W-:Y:S02]  /*7c30*/  IMAD R28, R28, R31, R23 ;  /* 0x0000001f1c1c7224 */ /* 0x000fe400078e0217 */
[----:B------:R-:W-:Y:S02]  /*7c40*/  IMAD R5, R5, R20, R16 ;  /* 0x0000001405057224 */ /* 0x000fe400078e0210 */
[----:B------:R-:W-:-:S03]  /*7c50*/  IMAD.MOV.U32 R6, RZ, RZ, 0x1 ;  /* 0x00000001ff067424 */ /* 0x000fc600078e00ff */
[----:B------:R-:W-:Y:S02]  /*7c60*/  SEL R7, R5, R28, !P2 ;  /* 0x0000001c05077207 */ /* 0x000fe40005000000 */
[----:B------:R-:W-:Y:S01]  /*7c70*/  SEL R28, R28, R5, !P2 ;  /* 0x000000051c1c7207 */ /* 0x000fe20005000000 */
[----:B------:R-:W-:-:S07]  /*7c80*/  IMAD.MOV.U32 R5, RZ, RZ, R17 ;  /* 0x000000ffff057224 */ /* 0x000fce00078e0011 */
.L_x_162:
[----:B------:R-:W-:Y:S01]  /*7c90*/  LOP3.LUT P0, RZ, R6, 0xff, RZ, 0xc0, !PT ;  /* 0x000000ff06ff7812 */ /* 0x000fe2000780c0ff */
[----:B------:R-:W-:-:S12]  /*7ca0*/  IMAD.MOV.U32 R6, RZ, RZ, R28 ;  /* 0x000000ffff067224 */ /* 0x000fd800078e001c */
[----:B------:R-:W-:Y:S05]  /*7cb0*/  @P0 BRA `(.L_x_165) ;  /* 0xffffff9000a00947 */ /* 0x000fea000383ffff */
[----:B------:R-:W-:Y:S05]  /*7cc0*/  EXIT ;  /* 0x000000000000794d */ /* 0x000fea0003800000 */
.L_x_3:
[----:B0-----:R-:W-:Y:S01]  /*7cd0*/  ULDC.64 UR4, c[0x0][0x650] ;  /* 0x0001940000047ab9 */ /* 0x001fe20000000a00 */
        /* <DEDUP_REMOVED lines=25> */
.L_x_167:
[--C-:B------:R-:W-:Y:S01]  /*7e70*/  SHF.R.U64 R16, R14, R18, R15.reuse ;  /* 0x000000120e107219 */ /* 0x100fe2000000120f */
[----:B------:R-:W0:Y:S01]  /*7e80*/  LDC R22, c[0x0][0x618] ;  /* 0x00018600ff167b82 */ /* 0x000e220000000800 */
[----:B------:R-:W-:Y:S01]  /*7e90*/  I2FP.F32.U32 R7, R8 ;  /* 0x0000000800077245 */ /* 0x000fe20000201000 */
[----:B------:R-:W-:Y:S01]  /*7ea0*/  ULDC UR4, c[0x0][0x150] ;  /* 0x0000540000047ab9 */ /* 0x000fe20000000800 */
[----:B------:R-:W-:Y:S02]  /*7eb0*/  SHF.R.U32.HI R6, RZ, R18, R15 ;  /* 0x00000012ff067219 */ /* 0x000fe4000001160f */
[----:B------:R-:W-:Y:S01]  /*7ec0*/  IADD3 R9, P0, RZ, -R16, RZ ;  /* 0x80000010ff097210 */ /* 0x000fe20007f1e0ff */
[----:B------:R-:W-:Y:S01]  /*7ed0*/  FMUL R13, R7, UR4 ;  /* 0x00000004070d7c20 */ /* 0x000fe20008400000 */
[----:B------:R-:W-:Y:S01]  /*7ee0*/  ULDC UR4, c[0x0][0x154] ;  /* 0x0000550000047ab9 */ /* 0x000fe20000000800 */
[----:B------:R-:W1:Y:S02]  /*7ef0*/  LDC.64 R24, c[0x0][0x640] ;  /* 0x00019000ff187b82 */ /* 0x000e640000000a00 */
[----:B------:R-:W-:-:S02]  /*7f00*/  IMAD.X R11, RZ, RZ, ~R6, P0 ;  /* 0x000000ffff0b7224 */ /* 0x000fc400000e0e06 */
[----:B------:R-:W2:Y:S01]  /*7f10*/  F2I.U32.TRUNC.NTZ R13, R13 ;  /* 0x0000000d000d7305 */ /* 0x000ea2000020f000 */
[----:B------:R-:W-:-:S03]  /*7f20*/  IMAD.WIDE.U32 R6, R9, R20, R2 ;  /* 0x0000001409067225 */ /* 0x000fc600078e0002 */
[----:B------:R-:W3:Y:S01]  /*7f30*/  LDC R15, c[0x0][0x144] ;  /* 0x00005100ff0f7b82 */ /* 0x000ee20000000800 */
[----:B------:R-:W-:-:S04]  /*7f40*/  IMAD R12, R11, R20, RZ ;  /* 0x000000140b0c7224 */ /* 0x000fc800078e02ff */
[----:B------:R-:W-:Y:S02]  /*7f50*/  IMAD R9, R9, R21, R12 ;  /* 0x0000001509097224 */ /* 0x000fe400078e020c */
[----:B------:R-:W-:Y:S01]  /*7f60*/  IMAD.MOV.U32 R12, RZ, RZ, -0x1 ;  /* 0xffffffffff0c7424 */ /* 0x000fe200078e00ff */
[----:B------:R-:W4:Y:S01]  /*7f70*/  LDC R18, c[0x0][0x608] ;  /* 0x00018200ff127b82 */ /* 0x000f220000000800 */
[----:B------:R-:W-:Y:S01]  /*7f80*/  IMAD.IADD R7, R7, 0x1, R9 ;  /* 0x0000000107077824 */ /* 0x000fe200078e0209 */
[----:B------:R-:W-:-:S04]  /*7f90*/  I2FP.F32.U32 R9, R10 ;  /* 0x0000000a00097245 */ /* 0x000fc80000201000 */
[-C--:B0-----:R-:W-:Y:S01]  /*7fa0*/  SHF.R.U64 R14, R6, R22.reuse, R7 ;  /* 0x00000016060e7219 */ /* 0x081fe20000001207 */
[----:B--2---:R-:W-:Y:S01]  /*7fb0*/  IMAD.MOV R6, RZ, RZ, -R13 ;  /* 0x000000ffff067224 */ /* 0x004fe200078e0a0d */
[----:B------:R-:W0:Y:S01]  /*7fc0*/  LDC R11, c[0x0][0x658] ;  /* 0x00019600ff0b7b82 */ /* 0x000e220000000800 */
[----:B-1----:R-:W-:Y:S01]  /*7fd0*/  ISETP.NE.U32.AND P0, PT, R24, RZ, PT ;  /* 0x000000ff1800720c */ /* 0x002fe20003f05070 */
[----:B------:R-:W-:Y:S01]  /*7fe0*/  FMUL R9, R9, UR4 ;  /* 0x0000000409097c20 */ /* 0x000fe20008400000 */
[----:B------:R-:W-:Y:S02]  /*7ff0*/  SHF.R.U32.HI R7, RZ, R22, R7 ;  /* 0x00000016ff077219 */ /* 0x000fe40000011607 */
[----:B------:R-:W-:-:S03]  /*8000*/  ISETP.NE.AND.EX P0, PT, R25, RZ, PT, P0 ;  /* 0x000000ff1900720c */ /* 0x000fc60003f05300 */
[----:B------:R-:W1:Y:S01]  /*8010*/  LDC R21, c[0x0][0x148] ;  /* 0x00005200ff157b82 */ /* 0x000e620000000800 */
[----:B---3--:R-:W-:Y:S02]  /*8020*/  IMAD R22, R15, R6, R8 ;  /* 0x000000060f167224 */ /* 0x008fe400078e0208 */
[----:B------:R-:W-:-:S05]  /*8030*/  IMAD.MOV.U32 R8, RZ, RZ, 0x1 ;  /* 0x00000001ff087424 */ /* 0x000fca00078e00ff */
[----:B------:R-:W2:Y:S01]  /*8040*/  LDC R20, c[0x0][0x600] ;  /* 0x00018000ff147b82 */ /* 0x000ea20000000800 */
[-CC-:B----4-:R-:W-:Y:S02]  /*8050*/  SHF.R.U64 R17, R14, R18.reuse, R7.reuse ;  /* 0x000000120e117219 */ /* 0x190fe40000001207 */
[----:B------:R-:W-:Y:S02]  /*8060*/  SHF.R.U32.HI R6, RZ, R18, R7 ;  /* 0x00000012ff067219 */ /* 0x000fe40000011607 */
[----:B------:R3:W4:Y:S03]  /*8070*/  F2I.U32.TRUNC.NTZ R18, R9 ;  /* 0x0000000900127305 */ /* 0x000726000020f000 */
[----:B------:R-:W1:Y:S01]  /*8080*/  LDC R23, c[0x0][0x648] ;  /* 0x00019200ff177b82 */ /* 0x000e620000000800 */
[-C--:B0-----:R-:W-:Y:S02]  /*8090*/  SHF.R.U64 R19, R17, R11.reuse, R6 ;  /* 0x0000000b11137219 */ /* 0x081fe40000001206 */
[----:B------:R-:W-:-:S02]  /*80a0*/  SHF.L.U32 R12, R12, R11, RZ ;  /* 0x0000000b0c0c7219 */ /* 0x000fc400000006ff */
[-C--:B------:R-:W-:Y:S01]  /*80b0*/  SHF.R.U32.HI R7, RZ, R11.reuse, R6 ;  /* 0x0000000bff077219 */ /* 0x080fe20000011606 */
[----:B------:R-:W-:Y:S01]  /*80c0*/  IMAD.MOV.U32 R6, RZ, RZ, R19 ;  /* 0x000000ffff067224 */ /* 0x000fe200078e0013 */
[----:B------:R-:W-:Y:S01]  /*80d0*/  SHF.L.U32 R27, R8, R11, RZ ;  /* 0x0000000b081b7219 */ /* 0x000fe200000006ff */
[----:B------:R-:W0:Y:S01]  /*80e0*/  LDC R26, c[0x0][0x638] ;  /* 0x00018e00ff1a7b82 */ /* 0x000e220000000800 */
[----:B------:R-:W-:-:S07]  /*80f0*/  LOP3.LUT R28, RZ, R12, RZ, 0x33, !PT ;  /* 0x0000000cff1c7212 */ /* 0x000fce00078e33ff */
[----:B------:R-:W0:Y:S01]  /*8100*/  LDC R29, c[0x0][0x610] ;  /* 0x00018400ff1d7b82 */ /* 0x000e220000000800 */
[----:B---34-:R-:W-:Y:S05]  /*8110*/  @!P0 BRA `(.L_x_168) ;  /* 0x0000000000288947 */ /* 0x018fea0003800000 */
        /* <DEDUP_REMOVED lines=10> */
.L_x_168:
[----:B-1----:R-:W-:Y:S01]  /*81c0*/  SHF.R.U64 R7, R6, R23, R7 ;  /* 0x0000001706077219 */ /* 0x002fe20000001207 */
[----:B--2---:R-:W-:Y:S01]  /*81d0*/  VIADD R9, R20, 0xffffffff ;  /* 0xffffffff14097836 */ /* 0x004fe20000000000 */
[----:B------:R-:W-:Y:S01]  /*81e0*/  LOP3.LUT R6, R17, R28, RZ, 0xc0, !PT ;  /* 0x0000001c11067212 */ /* 0x000fe200078ec0ff */
[----:B------:R-:W-:Y:S02]  /*81f0*/  IMAD.MOV R18, RZ, RZ, -R18 ;  /* 0x000000ffff127224 */ /* 0x000fe400078e0a12 */
[----:B------:R-:W-:Y:S02]  /*8200*/  IMAD.MOV R8, RZ, RZ, -R7 ;  /* 0x000000ffff087224 */ /* 0x000fe400078e0a07 */
[----:B------:R-:W-:Y:S01]  /*8210*/  IMAD R11, R27, R7, R6 ;  /* 0x000000071b0b7224 */ /* 0x000fe200078e0206 */
[----:B------:R-:W-:Y:S01]  /*8220*/  LOP3.LUT R7, R14, R9, RZ, 0xc0, !PT ;  /* 0x000000090e077212 */ /* 0x000fe200078ec0ff */
[----:B------:R-:W-:Y:S02]  /*8230*/  @P2 IMAD R22, R21, R18, R10 ;  /* 0x0000001215162224 */ /* 0x000fe400078e020a */
[----:B0-----:R-:W-:-:S02]  /*8240*/  IMAD R6, R8, R26, R19 ;  /* 0x0000001a08067224 */ /* 0x001fc400078e0213 */
[----:B------:R-:W-:Y:S02]  /*8250*/  IMAD R11, R11, R29, R22 ;  /* 0x0000001d0b0b7224 */ /* 0x000fe400078e0216 */
[----:B------:R-:W-:Y:S02]  /*8260*/  IMAD R6, R6, R20, R7 ;  /* 0x0000001406067224 */ /* 0x000fe400078e0207 */
[----:B------:R-:W-:-:S03]  /*8270*/  IMAD.MOV.U32 R8, RZ, RZ, 0x1 ;  /* 0x00000001ff087424 */ /* 0x000fc600078e00ff */
[----:B------:R-:W-:Y:S02]  /*8280*/  SEL R14, R6, R11, !P2 ;  /* 0x0000000b060e7207 */ /* 0x000fe40005000000 */
[----:B------:R-:W-:Y:S01]  /*8290*/  SEL R11, R11, R6, !P2 ;  /* 0x000000060b0b7207 */ /* 0x000fe20005000000 */
[----:B------:R-:W-:Y:S01]  /*82a0*/  IMAD.MOV.U32 R6, RZ, RZ, R16 ;  /* 0x000000ffff067224 */ /* 0x000fe200078e0010 */
[----:B------:R-:W-:-:S07]  /*82b0*/  PRMT R7, R8, 0x7610, R7 ;  /* 0x0000761008077816 */ /* 0x000fce0000000007 */
.L_x_166:
[----:B------:R-:W-:-:S08]  /*82c0*/  NOP ;  /* 0x0000000000007918 */ /* 0x000fd00000000000 */
[----:B------:R-:W0:-:S00]  /*82d0*/  USETMAXREG.DEALLOC.CTAPOOL 0x28 ;  /* 0x00000028000079c8 */ /* 0x000e0000080e0500 */
[----:B0-----:R-:W-:-:S13]  /*82e0*/  ISETP.NE.AND P0, PT, R5, RZ, PT ;  /* 0x000000ff0500720c */ /* 0x001fda0003f05270 */
[----:B------:R-:W-:Y:S05]  /*82f0*/  @P0 EXIT ;  /* 0x000000000000094d */ /* 0x000fea0003800000 */
[----:B------:R-:W-:Y:S01]  /*8300*/  LOP3.LUT P0, RZ, R7, 0xff, RZ, 0xc0, !PT ;  /* 0x000000ff07ff7812 */ /* 0x000fe2000780c0ff */
[----:B------:R-:W-:Y:S02]  /*8310*/  IMAD.MOV.U32 R5, RZ, RZ, 0x1 ;  /* 0x00000001ff057424 */ /* 0x000fe400078e00ff */
[----:B------:R-:W-:-:S10]  /*8320*/  IMAD.MOV.U32 R13, RZ, RZ, RZ ;  /* 0x000000ffff0d7224 */ /* 0x000fd400078e00ff */
[----:B------:R-:W-:Y:S05]  /*8330*/  @!P0 BRA `(.L_x_169) ;  /* 0x0000000c00288947 */ /* 0x000fea0003800000 */
[----:B------:R-:W0:Y:S01]  /*8340*/  LDC R5, c[0x0][0x28c] ;  /* 0x0000a300ff057b82 */ /* 0x000e220000000800 */
[----:B------:R-:W-:Y:S01]  /*8350*/  ULDC UR5, c[0x0][0x600] ;  /* 0x0001800000057ab9 */ /* 0x000fe20000000800 */
[----:B------:R-:W-:Y:S01]  /*8360*/  ULDC UR4, c[0x0][0xc] ;  /* 0x0000030000047ab9 */ /* 0x000fe20000000800 */
[----:B------:R-:W-:Y:S01]  /*8370*/  UIADD3 UR16, UR5, -0x1, URZ ;  /* 0xffffffff05107890 */ /* 0x000fe2000fffe03f */
[C---:B------:R-:W-:Y:S01]  /*8380*/  LOP3.LUT P3, RZ, R0.reuse, 0x7f, RZ, 0xc0, !PT ;  /* 0x0000007f00ff7812 */ /* 0x040fe2000786c0ff */
[----:B------:R-:W-:Y:S01]  /*8390*/  ULDC UR6, c[0x0][0x658] ;  /* 0x0001960000067ab9 */ /* 0x000fe20000000800 */
[----:B------:R-:W-:Y:S01]  /*83a0*/  ULDC UR5, c[0x0][0x10] ;  /* 0x0000040000057ab9 */ /* 0x000fe20000000800 */
[----:B------:R-:W-:Y:S01]  /*83b0*/  UMOV UR7, 0xffffffff ;  /* 0xffffffff00077882 */ /* 0x000fe20000000000 */
[----:B------:R-:W-:Y:S01]  /*83c0*/  UMOV UR8, 0x1 ;  /* 0x0000000100087882 */ /* 0x000fe20000000000 */
[----:B------:R-:W-:Y:S01]  /*83d0*/  UIMAD.WIDE.U32 UR4, UR4, UR5, URZ ;  /* 0x00000005040472a5 */ /* 0x000fe2000f8e003f */
[----:B------:R-:W-:Y:S01]  /*83e0*/  LOP3.LUT P0, RZ, R0, 0x1f, RZ, 0xc0, !PT ;  /* 0x0000001f00ff7812 */ /* 0x000fe2000780c0ff */
[----:B------:R-:W-:Y:S01]  /*83f0*/  USHF.L.U32 UR7, UR7, UR6, URZ ;  /* 0x0000000607077299 */ /* 0x000fe2000800063f */
[----:B------:R-:W-:Y:S01]  /*8400*/  BSSY B0, `(.L_x_169) ;  /* 0x00000bd000007945 */ /* 0x000fe20003800000 */
[----:B------:R-:W-:Y:S01]  /*8410*/  USHF.L.U32 UR18, UR8, UR6, URZ ;  /* 0x0000000608127299 */ /* 0x000fe2000800063f */
[----:B------:R-:W-:Y:S01]  /*8420*/  IMAD.MOV.U32 R15, RZ, RZ, 0x1 ;  /* 0x00000001ff0f7424 */ /* 0x000fe200078e00ff */
[----:B------:R-:W-:Y:S01]  /*8430*/  LOP3.LUT R16, R4, 0x2, RZ, 0xfc, !PT ;  /* 0x0000000204107812 */ /* 0x000fe200078efcff */
[----:B------:R-:W-:Y:S01]  /*8440*/  ULDC UR6, c[0x0][0x14] ;  /* 0x0000050000067ab9 */ /* 0x000fe20000000800 */
[----:B------:R-:W-:Y:S01]  /*8450*/  PLOP3.LUT P0, PT, P0, P3, PT, 0x8a, 0x0 ;  /* 0x000000000000781c */ /* 0x000fe20000707172 */
[----:B------:R-:W-:Y:S01]  /*8460*/  UIMAD.WIDE.U32 UR20, UR4, UR6, URZ ;  /* 0x00000006041472a5 */ /* 0x000fe2000f8e003f */
[----:B------:R-:W-:Y:S01]  /*8470*/  IMAD.MOV.U32 R13, RZ, RZ, RZ ;  /* 0x000000ffff0d7224 */ /* 0x000fe200078e00ff */
[----:B------:R-:W-:-:S02]  /*8480*/  UIMAD UR13, UR5, UR6, URZ ;  /* 0x00000006050d72a4 */ /* 0x000fc4000f8e023f */
[----:B------:R-:W-:Y:S01]  /*8490*/  ULOP3.LUT UR17, URZ, UR7, URZ, 0x33, !UPT ;  /* 0x000000073f117292 */ /* 0x000fe2000f8e333f */
[----:B0-----:R-:W-:Y:S01]  /*84a0*/  VIADD R5, R5, 0x7f ;  /* 0x0000007f05057836 */ /* 0x001fe20000000000 */
[----:B------:R-:W-:Y:S01]  /*84b0*/  UIADD3 UR13, UR21, UR13, URZ ;  /* 0x0000000d150d7290 */ /* 0x000fe2000fffe03f */
[----:B------:R-:W-:-:S03]  /*84c0*/  ULDC.64 UR22, c[0x0][0x198] ;  /* 0x0000660000167ab9 */ /* 0x000fc60000000a00 */
[----:B------:R-:W-:-:S04]  /*84d0*/  SHF.R.S32.HI R8, RZ, 0x1f, R5 ;  /* 0x0000001fff087819 */ /* 0x000fc80000011405 */
[----:B------:R-:W-:Y:S01]  /*84e0*/  LEA.HI R8, R8, R5, RZ, 0x7 ;  /* 0x0000000508087211 */ /* 0x000fe200078f38ff */
[----:B------:R-:W-:-:S03]  /*84f0*/  IMAD.MOV.U32 R5, RZ, RZ, 0x1 ;  /* 0x00000001ff057424 */ /* 0x000fc600078e00ff */
[----:B------:R-:W-:-:S05]  /*8500*/  SHF.R.S32.HI R12, RZ, 0x7, R8 ;  /* 0x00000007ff0c7819 */ /* 0x000fca0000011408 */
[----:B------:R-:W-:-:S07]  /*8510*/  VIADD R0, R12, 0x1 ;  /* 0x000000010c007836 */ /* 0x000fce0000000000 */
.L_x_181:
[----:B------:R-:W-:-:S03]  /*8520*/  UMOV UR4, 0xffffffff ;  /* 0xffffffff00047882 */ /* 0x000fc60000000000 */
[----:B------:R-:W-:Y:S05]  /*8530*/  BRA.DIV UR4, `(.L_x_170) ;  /* 0x0000000e04bc7947 */ /* 0x000fea000b800000 */
[----:B------:R-:W-:-:S13]  /*8540*/  ELECT P1, URZ, PT ;  /* 0x00000000003f782f */ /* 0x000fda0003820000 */
.L_x_193:
[----:B------:R-:W0:Y:S01]  /*8550*/  LDC R7, c[0x0][0x28c] ;  /* 0x0000a300ff077b82 */ /* 0x000e220000000800 */
[----:B------:R-:W-:Y:S01]  /*8560*/  BSSY B1, `(.L_x_171) ;  /* 0x0000035000017945 */ /* 0x000fe20003800000 */
[----:B0-----:R-:W-:-:S13]  /*8570*/  ISETP.LT.OR P1, PT, R7, 0x1, !P1 ;  /* 0x000000010700780c */ /* 0x001fda0004f21670 */
[----:B------:R-:W-:Y:S05]  /*8580*/  @P1 BRA `(.L_x_172) ;  /* 0x0000000000c81947 */ /* 0x000fea0003800000 */
[----:B------:R-:W-:Y:S02]  /*8590*/  IMAD.SHL.U32 R14, R14, 0x80, RZ ;  /* 0x000000800e0e7824 */ /* 0x000fe400078e00ff */
[----:B------:R-:W-:Y:S02]  /*85a0*/  IMAD.SHL.U32 R17, R11, 0x80, RZ ;  /* 0x000000800b117824 */ /* 0x000fe400078e00ff */
[----:B------:R-:W-:Y:S02]  /*85b0*/  IMAD.MOV.U32 R20, RZ, RZ, RZ ;  /* 0x000000ffff147224 */ /* 0x000fe400078e00ff */
[----:B------:R-:W-:Y:S02]  /*85c0*/  IMAD.MOV.U32 R7, RZ, RZ, R0 ;  /* 0x000000ffff077224 */ /* 0x000fe400078e0000 */
[----:B------:R-:W-:Y:S02]  /*85d0*/  IMAD.MOV.U32 R8, RZ, RZ, R5 ;  /* 0x000000ffff087224 */ /* 0x000fe400078e0005 */
[----:B------:R-:W-:-:S07]  /*85e0*/  IMAD.MOV.U32 R9, RZ, RZ, R13 ;  /* 0x000000ffff097224 */ /* 0x000fce00078e000d */
.L_x_176:
[----:B------:R-:W0:Y:S01]  /*85f0*/  S2R R11, SR_CgaCtaId ;  /* 0x00000000000b7919 */ /* 0x000e220000008800 */
[----:B------:R-:W-:-:S04]  /*8600*/  MOV R10, 0x400 ;  /* 0x00000400000a7802 */ /* 0x000fc80000000f00 */
[----:B0-----:R-:W-:Y:S02]  /*8610*/  LEA R18, R11, R10, 0x18 ;  /* 0x0000000a0b127211 */ /* 0x001fe400078ec0ff */
[----:B------:R-:W-:Y:S01]  /*8620*/  SHF.L.U32 R10, R8, 0x1f, RZ ;  /* 0x0000001f080a7819 */ /* 0x000fe200000006ff */
[----:B------:R-:W0:Y:S02]  /*8630*/  @!P3 LDC R11, c[0x0][0x500] ;  /* 0x00014000ff0bbb82 */ /* 0x000e240000000800 */
[----:B------:R-:W-:-:S04]  /*8640*/  IMAD R19, R9, 0x8, R18 ;  /* 0x0000000809137824 */ /* 0x000fc800078e0212 */
[----:B------:R-:W1:Y:S02]  /*8650*/  SYNCS.PHASECHK.TRANS64.TRYWAIT P1, [R19+URZ+0x28], R10 ;  /* 0x0000280a130075a7 */ /* 0x000e64000802017f */
[----:B-1----:R-:W-:Y:S05]  /*8660*/  @!P1 BRA `(.L_x_173) ;  /* 0x0000000c00909947 */ /* 0x002fea0003800000 */
.L_x_194:
[----:B-1----:R-:W-:Y:S01]  /*8670*/  PRMT R10, R16, 0x9910, RZ ;  /* 0x00009910100a7816 */ /* 0x002fe200000000ff */
[----:B0-----:R0:W-:Y:S03]  /*8680*/  @!P3 SYNCS.ARRIVE.TRANS64 RZ, [R19+URZ], R11 ;  /* 0x0000000b13ffb9a7 */ /* 0x0011e6000800003f */
[----:B------:R-:W-:-:S13]  /*8690*/  ISETP.NE.AND P1, PT, R10, 0x2, PT ;  /* 0x000000020a00780c */ /* 0x000fda0003f25270 */
[----:B0-----:R-:W-:Y:S05]  /*86a0*/  @P1 BRA `(.L_x_174) ;  /* 0x0000000000041947 */ /* 0x001fea0003800000 */
[----:B------:R-:W-:Y:S01]  /*86b0*/  BPT.TRAP 0x1 ;  /* 0x000000040000795c */ /* 0x000fe20000300000 */
.L_x_174:
[----:B------:R-:W-:Y:S05]  /*86c0*/  @P0 BRA `(.L_x_175) ;  /* 0x0000000000040947 */ /* 0x000fea0003800000 */
[----:B------:R-:W-:Y:S01]  /*86d0*/  BPT.TRAP 0x1 ;  /* 0x000000040000795c */ /* 0x000fe20000300000 */
.L_x_175:
[----:B------:R-:W-:Y:S01]  /*86e0*/  IMAD R18, R9, 0x4000, R18 ;  /* 0x0000400009127824 */ /* 0x000fe200078e0212 */
[----:B------:R-:W-:Y:S01]  /*86f0*/  R2UR UR9, R19 ;  /* 0x00000000130972ca */ /* 0x000fe200000e0000 */
[----:B------:R-:W-:Y:S01]  /*8700*/  VIADD R7, R7, 0xffffffff ;  /* 0xffffffff07077836 */ /* 0x000fe20000000000 */
[----:B------:R-:W-:Y:S01]  /*8710*/  UIADD3 UR4, UP0, UR22, 0xf0, URZ ;  /* 0x000000f016047890 */ /* 0x000fe2000ff1e03f */
[----:B------:R-:W-:Y:S01]  /*8720*/  R2UR UR11, R17 ;  /* 0x00000000110b72ca */ /* 0x000fe200000e0000 */
[----:B------:R-:W-:Y:S01]  /*8730*/  UIADD3 UR24, UP1, UR22, 0x1f0, URZ ;  /* 0x000001f016187890 */ /* 0x000fe2000ff3e03f */
[----:B------:R-:W-:Y:S01]  /*8740*/  R2UR UR8, R18 ;  /* 0x00000000120872ca */ /* 0x000fe200000e0000 */
[----:B------:R-:W-:Y:S01]  /*8750*/  UIADD3.X UR5, URZ, UR23, URZ, UP0, !UPT ;  /* 0x000000173f057290 */ /* 0x000fe200087fe43f */
[----:B------:R-:W-:Y:S01]  /*8760*/  R2UR UR10, R20 ;  /* 0x00000000140a72ca */ /* 0x000fe200000e0000 */
[----:B------:R-:W-:Y:S01]  /*8770*/  VIADD R9, R9, 0x1 ;  /* 0x0000000109097836 */ /* 0x000fe20000000000 */
[----:B------:R-:W-:Y:S01]  /*8780*/  R2UR UR12, R6 ;  /* 0x00000000060c72ca */ /* 0x000fe200000e0000 */
[----:B------:R-:W-:Y:S01]  /*8790*/  UIADD3.X UR25, URZ, UR23, URZ, UP1, !UPT ;  /* 0x000000173f197290 */ /* 0x000fe20008ffe43f */
[----:B------:R-:W-:Y:S01]  /*87a0*/  R2UR UR19, R14 ;  /* 0x000000000e1372ca */ /* 0x000fe200000e0000 */
[----:B------:R-:W-:Y:S01]  /*87b0*/  UMOV UR6, 0x0 ;  /* 0x0000000000067882 */ /* 0x000fe20000000000 */
[----:B------:R-:W-:Y:S01]  /*87c0*/  ISETP.GT.AND P4, PT, R7, 0x1, PT ;  /* 0x000000010700780c */ /* 0x000fe20003f84270 */
[----:B------:R-:W-:Y:S01]  /*87d0*/  UMOV UR7, 0x10000000 ;  /* 0x1000000000077882 */ /* 0x000fe20000000000 */
[----:B------:R-:W-:Y:S01]  /*87e0*/  ISETP.NE.AND P1, PT, R9, 0x5, PT ;  /* 0x000000050900780c */ /* 0x000fe20003f25270 */
[----:B------:R-:W-:-:S02]  /*87f0*/  VIADD R20, R20, 0x80 ;  /* 0x0000008014147836 */ /* 0x000fc40000000000 */
[----:B------:R-:W-:Y:S01]  /*8800*/  UIADD3 UR14, UR8, 0x100, URZ ;  /* 0x00000100080e7890 */ /* 0x000fe2000fffe03f */
[----:B------:R-:W-:Y:S01]  /*8810*/  SEL R11, RZ, 0x1, P1 ;  /* 0x00000001ff0b7807 */ /* 0x000fe20000800000 */
[----:B------:R-:W-:Y:S01]  /*8820*/  UIADD3 UR15, UR8, 0x14100, URZ ;  /* 0x00014100080f7890 */ /* 0x000fe2000fffe03f */
[----:B------:R-:W-:Y:S02]  /*8830*/  SEL R9, R9, RZ, P1 ;  /* 0x000000ff09097207 */ /* 0x000fe40000800000 */
[----:B------:R-:W-:Y:S02]  /*8840*/  LOP3.LUT R8, R8, R11, RZ, 0x3c, !PT ;  /* 0x0000000b08087212 */ /* 0x000fe400078e3cff */
[----:B------:R-:W-:Y:S02]  /*8850*/  UMOV UR8, UR14 ;  /* 0x0000000e00087c82 */ /* 0x000fe40008000000 */
[----:B------:R0:W-:Y:S02]  /*8860*/  UTMALDG.3D [UR8], [UR4], desc[UR6] ;  /* 0x00000608040075b4 */ /* 0x0001e40008011000 */
[----:B0-----:R-:W-:Y:S01]  /*8870*/  UMOV UR8, UR15 ;  /* 0x0000000f00087c82 */ /* 0x001fe20008000000 */
[----:B------:R-:W-:-:S02]  /*8880*/  UMOV UR11, UR19 ;  /* 0x00000013000b7c82 */ /* 0x000fc40008000000 */
[----:B------:R0:W-:Y:S02]  /*8890*/  UTMALDG.3D [UR8], [UR24], desc[UR6] ;  /* 0x00000608180075b4 */ /* 0x0001e40008011000 */
[----:B0-----:R-:W-:Y:S05]  /*88a0*/  @P4 BRA `(.L_x_176) ;  /* 0xfffffffc00504947 */ /* 0x001fea000383ffff */
.L_x_172:
[----:B------:R-:W-:Y:S05]  /*88b0*/  BSYNC B1 ;  /* 0x0000000000017941 */ /* 0x000fea0003800000 */
.L_x_171:
[----:B------:R-:W-:Y:S01]  /*88c0*/  LOP3.LUT P4, RZ, R15, 0xff, RZ, 0xc0, !PT ;  /* 0x000000ff0fff7812 */ /* 0x000fe2000788c0ff */
[----:B------:R-:W-:Y:S01]  /*88d0*/  IMAD.IADD R13, R12, 0x1, R13 ;  /* 0x000000010c0d7824 */ /* 0x000fe200078e020d */
[----:B------:R-:W-:Y:S01]  /*88e0*/  IADD3 R2, P5, R2, UR20, RZ ;  /* 0x0000001402027c10 */ /* 0x000fe2000ffbe0ff */
[----:B------:R-:W-:Y:S01]  /*88f0*/  ULDC.64 UR4, c[0x0][0x650] ;  /* 0x0001940000047ab9 */ /* 0x000fe20000000a00 */
[----:B------:R-:W-:Y:S01]  /*8900*/  BSSY B1, `(.L_x_177) ;  /* 0x000006a000017945 */ /* 0x000fe20003800000 */
[----:B------:R-:W-:Y:S01]  /*8910*/  IMAD.MOV.U32 R11, RZ, RZ, -0x1 ;  /* 0xffffffffff0b7424 */ /* 0x000fe200078e00ff */
[----:B------:R-:W-:Y:S01]  /*8920*/  ISETP.GT.U32.AND P1, PT, R13, 0x4, PT ;  /* 0x000000040d00780c */ /* 0x000fe20003f24070 */
[----:B------:R-:W-:Y:S01]  /*8930*/  IMAD.MOV.U32 R14, RZ, RZ, -0x1 ;  /* 0xffffffffff0e7424 */ /* 0x000fe200078e00ff */
[----:B------:R-:W-:Y:S02]  /*8940*/  IADD3.X R3, R3, UR13, RZ, P5, !PT ;  /* 0x0000000d03037c10 */ /* 0x000fe4000affe4ff */
[----:B------:R-:W-:-:S02]  /*8950*/  ISETP.LT.U32.AND P1, PT, R12, 0x5, P1 ;  /* 0x000000050c00780c */ /* 0x000fc40000f21070 */
[----:B------:R-:W-:Y:S01]  /*8960*/  PRMT R15, RZ, 0x7610, R15 ;  /* 0x00007610ff0f7816 */ /* 0x000fe2000000000f */
[----:B------:R-:W0:Y:S01]  /*8970*/  @P4 S2R R7, SR_CgaCtaId ;  /* 0x0000000000074919 */ /* 0x000e220000008800 */
[----:B------:R-:W-:-:S04]  /*8980*/  @P4 MOV R6, 0x400 ;  /* 0x0000040000064802 */ /* 0x000fc80000000f00 */
[----:B0-----:R-:W-:Y:S01]  /*8990*/  @P4 LEA R8, R7, R6, 0x18 ;  /* 0x0000000607084211 */ /* 0x001fe200078ec0ff */
[----:B------:R-:W-:Y:S01]  /*89a0*/  IMAD.WIDE.U32 R6, R13, -0x33333333, RZ ;  /* 0xcccccccd0d067825 */ /* 0x000fe200078e00ff */
[----:B------:R-:W-:Y:S02]  /*89b0*/  SEL R6, RZ, 0x1, !P1 ;  /* 0x00000001ff067807 */ /* 0x000fe40004800000 */
[----:B------:R-:W-:Y:S01]  /*89c0*/  ISETP.GE.U32.AND P1, PT, R2, UR4, PT ;  /* 0x0000000402007c0c */ /* 0x000fe2000bf26070 */
[----:B------:R0:W-:Y:S01]  /*89d0*/  @P4 SYNCS.ARRIVE.TRANS64.A1T0 RZ, [R8+URZ+0x68], RZ ;  /* 0x000068ff08ff49a7 */ /* 0x0001e2000810003f */
[----:B------:R-:W-:Y:S02]  /*89e0*/  ISETP.GE.U32.AND P4, PT, R12, 0x5, PT ;  /* 0x000000050c00780c */ /* 0x000fe40003f86070 */
[----:B------:R-:W-:Y:S02]  /*89f0*/  ISETP.GE.U32.AND.EX P1, PT, R3, UR5, PT, P1 ;  /* 0x0000000503007c0c */ /* 0x000fe4000bf26110 */
[----:B------:R-:W-:Y:S01]  /*8a00*/  LOP3.LUT R5, R5, R6, RZ, 0x3c, !PT ;  /* 0x0000000605057212 */ /* 0x000fe200078e3cff */
[----:B------:R-:W-:Y:S01]  /*8a10*/  IMAD.MOV.U32 R6, RZ, RZ, -0x1 ;  /* 0xffffffffff067424 */ /* 0x000fe200078e00ff */
[----:B0-----:R-:W-:-:S02]  /*8a20*/  SHF.R.U32.HI R8, RZ, 0x2, R7 ;  /* 0x00000002ff087819 */ /* 0x001fc40000011607 */
[----:B------:R-:W-:-:S03]  /*8a30*/  PRMT R7, RZ, 0x7610, R7 ;  /* 0x00007610ff077816 */ /* 0x000fc60000000007 */
[----:B------:R-:W-:Y:S02]  /*8a40*/  IMAD R13, R8, -0x5, R13 ;  /* 0xfffffffb080d7824 */ /* 0x000fe400078e020d */
[----:B------:R-:W-:Y:S02]  /*8a50*/  @P4 LOP3.LUT R5, R5, 0x1, R8, 0x78, !PT ;  /* 0x0000000105054812 */ /* 0x000fe400078e7808 */
[----:B------:R-:W-:Y:S05]  /*8a60*/  @P1 BRA `(.L_x_178) ;  /* 0x00000004004c1947 */ /* 0x000fea0003800000 */
[----:B------:R-:W-:Y:S01]  /*8a70*/  ULDC.64 UR4, c[0x0][0x628] ;  /* 0x00018a0000047ab9 */ /* 0x000fe20000000a00 */
[----:B------:R-:W0:Y:S01]  /*8a80*/  S2R R17, SR_CTAID.X ;  /* 0x0000000000117919 */ /* 0x000e220000002500 */
[----:B------:R-:W-:Y:S01]  /*8a90*/  ISETP.NE.U32.AND P1, PT, RZ, UR4, PT ;  /* 0x00000004ff007c0c */ /* 0x000fe2000bf25070 */
[----:B------:R-:W-:Y:S01]  /*8aa0*/  ULDC UR7, c[0x0][0x630] ;  /* 0x00018c0000077ab9 */ /* 0x000fe20000000800 */
[----:B------:R-:W-:Y:S01]  /*8ab0*/  IMAD.MOV.U32 R6, RZ, RZ, R2 ;  /* 0x000000ffff067224 */ /* 0x000fe200078e0002 */
[----:B------:R-:W1:Y:S01]  /*8ac0*/  S2R R14, SR_CTAID.Y ;  /* 0x00000000000e7919 */ /* 0x000e620000002600 */
[----:B------:R-:W-:Y:S01]  /*8ad0*/  ISETP.NE.AND.EX P1, PT, RZ, UR5, PT, P1 ;  /* 0x00000005ff007c0c */ /* 0x000fe2000bf25310 */
[----:B------:R-:W-:-:S12]  /*8ae0*/  IMAD.MOV.U32 R7, RZ, RZ, R3 ;  /* 0x000000ffff077224 */ /* 0x000fd800078e0003 */
[----:B------:R-:W-:Y:S05]  /*8af0*/  @!P1 BRA `(.L_x_179) ;  /* 0x0000000000289947 */ /* 0x000fea0003800000 */
[----:B------:R-:W-:Y:S02]  /*8b00*/  ULDC UR6, c[0x0][0x634] ;  /* 0x00018d0000067ab9 */ /* 0x000fe40000000800 */
[----:B------:R-:W-:-:S05]  /*8b10*/  IADD3 R11, P1, R2, UR6, RZ ;  /* 0x00000006020b7c10 */ /* 0x000fca000ff3e0ff */
[----:B------:R-:W-:-:S04]  /*8b20*/  IMAD.X R19, RZ, RZ, R3, P1 ;  /* 0x000000ffff137224 */ /* 0x000fc800008e0603 */
[----:B------:R-:W-:-:S04]  /*8b30*/  IMAD.WIDE.U32 R8, R19, UR4, RZ ;  /* 0x0000000413087c25 */ /* 0x000fc8000f8e00ff */
[----:B------:R-:W-:-:S04]  /*8b40*/  IMAD.WIDE.U32 R8, P1, R11, UR5, R8 ;  /* 0x000000050b087c25 */ /* 0x000fc8000f820008 */
[----:B------:R-:W-:-:S04]  /*8b50*/  IMAD.WIDE.U32 R10, R11, UR4, RZ ;  /* 0x000000040b0a7c25 */ /* 0x000fc8000f8e00ff */
[----:B------:R-:W-:Y:S01]  /*8b60*/  IMAD.X R7, RZ, RZ, RZ, P1 ;  /* 0x000000ffff077224 */ /* 0x000fe200008e06ff */
[----:B------:R-:W-:Y:S01]  /*8b70*/  IADD3 RZ, P1, R11, R8, RZ ;  /* 0x000000080bff7210 */ /* 0x000fe20007f3e0ff */
[----:B------:R-:W-:-:S04]  /*8b80*/  IMAD.MOV.U32 R6, RZ, RZ, R9 ;  /* 0x000000ffff067224 */ /* 0x000fc800078e0009 */
[----:B------:R-:W-:-:S08]  /*8b90*/  IMAD.WIDE.U32.X R6, R19, UR5, R6, P1 ;  /* 0x0000000513067c25 */ /* 0x000fd000088e0406 */
.L_x_179:
[--C-:B------:R-:W-:Y:S01]  /*8ba0*/  SHF.R.U64 R10, R6, UR7, R7.reuse ;  /* 0x00000007060a7c19 */ /* 0x100fe20008001207 */
[----:B------:R-:W-:Y:S01]  /*8bb0*/  ULDC.64 UR4, c[0x0][0x620] ;  /* 0x0001880000047ab9 */ /* 0x000fe20000000a00 */
[----:B------:R-:W-:Y:S01]  /*8bc0*/  SHF.R.U32.HI R6, RZ, UR7, R7 ;  /* 0x00000007ff067c19 */ /* 0x000fe20008011607 */
[----:B------:R-:W2:Y:S01]  /*8bd0*/  LDC R22, c[0x0][0x144] ;  /* 0x00005100ff167b82 */ /* 0x000ea20000000800 */
[----:B------:R-:W-:Y:S01]  /*8be0*/  IADD3 R9, P1, RZ, -R10, RZ ;  /* 0x8000000aff097210 */ /* 0x000fe20007f3e0ff */
[----:B------:R-:W-:Y:S01]  /*8bf0*/  ULDC.64 UR8, c[0x0][0x640] ;  /* 0x0001900000087ab9 */ /* 0x000fe20000000a00 */
[----:B0-----:R-:W-:Y:S01]  /*8c00*/  I2FP.F32.U32 R11, R17 ;  /* 0x00000011000b7245 */ /* 0x001fe20000201000 */
[----:B------:R-:W-:Y:S02]  /*8c10*/  ULDC UR6, c[0x0][0x608] ;  /* 0x0001820000067ab9 */ /* 0x000fe40000000800 */
[----:B------:R-:W-:Y:S01]  /*8c20*/  IMAD.X R6, RZ, RZ, ~R6, P1 ;  /* 0x000000ffff067224 */ /* 0x000fe200008e0e06 */
[----:B------:R-:W-:Y:S01]  /*8c30*/  ISETP.NE.U32.AND P1, PT, RZ, UR8, PT ;  /* 0x00000008ff007c0c */ /* 0x000fe2000bf25070 */
[----:B------:R-:W0:Y:S02]  /*8c40*/  LDC R19, c[0x0][0x148] ;  /* 0x00005200ff137b82 */ /* 0x000e240000000800 */
[----:B------:R-:W-:Y:S01]  /*8c50*/  IMAD R8, R6, UR4, RZ ;  /* 0x0000000406087c24 */ /* 0x000fe2000f8e02ff */
[----:B------:R-:W-:Y:S01]  /*8c60*/  ISETP.NE.AND.EX P1, PT, RZ, UR9, PT, P1 ;  /* 0x00000009ff007c0c */ /* 0x000fe2000bf25310 */
[----:B------:R-:W-:Y:S01]  /*8c70*/  IMAD.WIDE.U32 R6, R9, UR4, R2 ;  /* 0x0000000409067c25 */ /* 0x000fe2000f8e0002 */
[----:B------:R-:W-:-:S03]  /*8c80*/  ULDC UR4, c[0x0][0x150] ;  /* 0x0000540000047ab9 */ /* 0x000fc60000000800 */
[----:B------:R-:W-:Y:S02]  /*8c90*/  IMAD R9, R9, UR5, R8 ;  /* 0x0000000509097c24 */ /* 0x000fe4000f8e0208 */
[----:B------:R-:W-:Y:S01]  /*8ca0*/  FMUL R8, R11, UR4 ;  /* 0x000000040b087c20 */ /* 0x000fe20008400000 */
[----:B------:R-:W-:Y:S01]  /*8cb0*/  ULDC UR4, c[0x0][0x618] ;  /* 0x0001860000047ab9 */ /* 0x000fe20000000800 */
[----:B------:R-:W-:Y:S01]  /*8cc0*/  ULDC UR5, c[0x0][0x154] ;  /* 0x0000550000057ab9 */ /* 0x000fe20000000800 */
[----:B------:R-:W-:-:S03]  /*8cd0*/  IMAD.IADD R7, R7, 0x1, R9 ;  /* 0x0000000107077824 */ /* 0x000fc600078e0209 */
[----:B------:R-:W3:Y:S02]  /*8ce0*/  F2I.U32.TRUNC.NTZ R8, R8 ;  /* 0x0000000800087305 */ /* 0x000ee4000020f000 */
[----:B------:R-:W-:Y:S02]  /*8cf0*/  SHF.R.U64 R11, R6, UR4, R7 ;  /* 0x00000004060b7c19 */ /* 0x000fe40008001207 */
[----:B-1----:R-:W-:-:S05]  /*8d00*/  I2FP.F32.U32 R6, R14 ;  /* 0x0000000e00067245 */ /* 0x002fca0000201000 */
[----:B------:R-:W-:Y:S01]  /*8d10*/  FMUL R21, R6, UR5 ;  /* 0x0000000506157c20 */ /* 0x000fe20008400000 */
[----:B------:R-:W-:Y:S01]  /*8d20*/  SHF.R.U32.HI R6, RZ, UR4, R7 ;  /* 0x00000004ff067c19 */ /* 0x000fe20008011607 */
[----:B------:R-:W-:-:S03]  /*8d30*/  ULDC UR4, c[0x0][0x658] ;  /* 0x0001960000047ab9 */ /* 0x000fc60000000800 */
[--C-:B------:R-:W-:Y:S01]  /*8d40*/  SHF.R.U64 R20, R11, UR6, R6.reuse ;  /* 0x000000060b147c19 */ /* 0x100fe20008001206 */
[----:B------:R-:W1:Y:S01]  /*8d50*/  F2I.U32.TRUNC.NTZ R21, R21 ;  /* 0x0000001500157305 */ /* 0x000e62000020f000 */
[----:B------:R-:W-:Y:S01]  /*8d60*/  SHF.R.U32.HI R7, RZ, UR6, R6 ;  /* 0x00000006ff077c19 */ /* 0x000fe20008011606 */
[----:B---3--:R-:W-:-:S03]  /*8d70*/  IMAD.MOV R8, RZ, RZ, -R8 ;  /* 0x000000ffff087224 */ /* 0x008fc600078e0a08 */
[----:B------:R-:W-:Y:S01]  /*8d80*/  SHF.R.U64 R18, R20, UR4, R7 ;  /* 0x0000000414127c19 */ /* 0x000fe20008001207 */
[----:B--2---:R-:W-:Y:S01]  /*8d90*/  IMAD R17, R22, R8, R17 ;  /* 0x0000000816117224 */ /* 0x004fe200078e0211 */
[----:B------:R-:W-:-:S03]  /*8da0*/  SHF.R.U32.HI R23, RZ, UR4, R7 ;  /* 0x00000004ff177c19 */ /* 0x000fc60008011607 */
[----:B------:R-:W-:Y:S02]  /*8db0*/  IMAD.MOV.U32 R6, RZ, RZ, R18 ;  /* 0x000000ffff067224 */ /* 0x000fe400078e0012 */
[----:B------:R-:W-:Y:S01]  /*8dc0*/  IMAD.MOV.U32 R7, RZ, RZ, R23 ;  /* 0x000000ffff077224 */ /* 0x000fe200078e0017 */
[----:B-1----:R-:W-:Y:S06]  /*8dd0*/  @!P1 BRA `(.L_x_180) ;  /* 0x0000000000289947 */ /* 0x002fec0003800000 */
[----:B------:R-:W-:Y:S02]  /*8de0*/  ULDC UR4, c[0x0][0x64c] ;  /* 0x0001930000047ab9 */ /* 0x000fe40000000800 */
[----:B------:R-:W-:-:S05]  /*8df0*/  IADD3 R7, P1, R18, UR4, RZ ;  /* 0x0000000412077c10 */ /* 0x000fca000ff3e0ff */
[----:B------:R-:W-:-:S04]  /*8e00*/  IMAD.X R23, RZ, RZ, R23, P1 ;  /* 0x000000ffff177224 */ /* 0x000fc800008e0617 */
[----:B------:R-:W-:-:S04]  /*8e10*/  IMAD.WIDE.U32 R8, R23, UR8, RZ ;  /* 0x0000000817087c25 */ /* 0x000fc8000f8e00ff */
[----:B------:R-:W-:-:S04]  /*8e20*/  IMAD.WIDE.U32 R8, P1, R7, UR9, R8 ;  /* 0x0000000907087c25 */ /* 0x000fc8000f820008 */
[----:B------:R-:W-:-:S04]  /*8e30*/  IMAD.WIDE.U32 R6, R7, UR8, RZ ;  /* 0x0000000807067c25 */ /* 0x000fc8000f8e00ff */
[----:B------:R-:W-:Y:S01]  /*8e40*/  IMAD.MOV.U32 R6, RZ, RZ, R9 ;  /* 0x000000ffff067224 */ /* 0x000fe200078e0009 */
[----:B------:R-:W-:Y:S01]  /*8e50*/  IADD3 RZ, P4, R7, R8, RZ ;  /* 0x0000000807ff7210 */ /* 0x000fe20007f9e0ff */
[----:B------:R-:W-:-:S04]  /*8e60*/  IMAD.X R7, RZ, RZ, RZ, P1 ;  /* 0x000000ffff077224 */ /* 0x000fc800008e06ff */
[----:B------:R-:W-:-:S08]  /*8e70*/  IMAD.WIDE.U32.X R6, R23, UR9, R6, P4 ;  /* 0x0000000917067c25 */ /* 0x000fd0000a0e0406 */
.L_x_180:
[----:B------:R-:W-:Y:S01]  /*8e80*/  ULDC UR4, c[0x0][0x648] ;  /* 0x0001920000047ab9 */ /* 0x000fe20000000800 */
[----:B------:R-:W-:Y:S01]  /*8e90*/  LOP3.LUT R20, R20, UR17, RZ, 0xc0, !PT ;  /* 0x0000001114147c12 */ /* 0x000fe2000f8ec0ff */
[----:B------:R-:W-:Y:S01]  /*8ea0*/  IMAD.MOV R21, RZ, RZ, -R21 ;  /* 0x000000ffff157224 */ /* 0x000fe200078e0a15 */
[----:B------:R-:W-:Y:S01]  /*8eb0*/  SHF.R.U64 R7, R6, UR4, R7 ;  /* 0x0000000406077c19 */ /* 0x000fe20008001207 */
[----:B------:R-:W-:Y:S01]  /*8ec0*/  ULDC UR4, c[0x0][0x638] ;  /* 0x00018e0000047ab9 */ /* 0x000fe20000000800 */
[----:B------:R-:W-:Y:S01]  /*8ed0*/  LOP3.LUT R11, R11, UR16, RZ, 0xc0, !PT ;  /* 0x000000100b0b7c12 */ /* 0x000fe2000f8ec0ff */
[----:B0-----:R-:W-:Y:S01]  /*8ee0*/  @P2 IMAD R17, R19, R21, R14 ;  /* 0x0000001513112224 */ /* 0x001fe200078e020e */
[----:B------:R-:W-:Y:S01]  /*8ef0*/  ULDC UR5, c[0x0][0x610] ;  /* 0x0001840000057ab9 */ /* 0x000fe20000000800 */
[----:B------:R-:W-:Y:S02]  /*8f00*/  IMAD.MOV R9, RZ, RZ, -R7 ;  /* 0x000000ffff097224 */ /* 0x000fe400078e0a07 */
[----:B------:R-:W-:-:S02]  /*8f10*/  IMAD R20, R7, UR18, R20 ;  /* 0x0000001207147c24 */ /* 0x000fc4000f8e0214 */
[----:B------:R-:W-:Y:S01]  /*8f20*/  IMAD R18, R9, UR4, R18 ;  /* 0x0000000409127c24 */ /* 0x000fe2000f8e0212 */
[----:B------:R-:W-:Y:S01]  /*8f30*/  ULDC UR4, c[0x0][0x600] ;  /* 0x0001800000047ab9 */ /* 0x000fe20000000800 */
[----:B------:R-:W-:Y:S02]  /*8f40*/  IMAD R17, R20, UR5, R17 ;  /* 0x0000000514117c24 */ /* 0x000fe4000f8e0211 */
[----:B------:R-:W-:Y:S02]  /*8f50*/  IMAD R18, R18, UR4, R11 ;  /* 0x0000000412127c24 */ /* 0x000fe4000f8e020b */
[----:B------:R-:W-:Y:S02]  /*8f60*/  IMAD.MOV.U32 R7, RZ, RZ, 0x1 ;  /* 0x00000001ff077424 */ /* 0x000fe400078e00ff */
[----:B------:R-:W-:Y:S01]  /*8f70*/  IMAD.MOV.U32 R6, RZ, RZ, R10 ;  /* 0x000000ffff067224 */ /* 0x000fe200078e000a */
[----:B------:R-:W-:Y:S02]  /*8f80*/  SEL R14, R18, R17, !P2 ;  /* 0x00000011120e7207 */ /* 0x000fe40005000000 */
[----:B------:R-:W-:-:S07]  /*8f90*/  SEL R11, R17, R18, !P2 ;  /* 0x00000012110b7207 */ /* 0x000fce0005000000 */
.L_x_178:
[----:B------:R-:W-:Y:S05]  /*8fa0*/  BSYNC B1 ;  /* 0x0000000000017941 */ /* 0x000fea0003800000 */
.L_x_177:
[----:B------:R-:W-:-:S13]  /*8fb0*/  LOP3.LUT P1, RZ, R7, 0xff, RZ, 0xc0, !PT ;  /* 0x000000ff07ff7812 */ /* 0x000fda000782c0ff */
[----:B------:R-:W-:Y:S05]  /*8fc0*/  @P1 BRA `(.L_x_181) ;  /* 0xfffffff400541947 */ /* 0x000fea000383ffff */
[----:B------:R-:W-:Y:S05]  /*8fd0*/  BSYNC B0 ;  /* 0x0000000000007941 */ /* 0x000fea0003800000 */
.L_x_169:
[----:B------:R-:W-:-:S03]  /*8fe0*/  UMOV UR4, 0xffffffff ;  /* 0xffffffff00047882 */ /* 0x000fc60000000000 */
[----:B------:R-:W-:Y:S05]  /*8ff0*/  BRA.DIV UR4, `(.L_x_182) ;  /* 0x0000000604407947 */ /* 0x000fea000b800000 */
[----:B------:R-:W-:-:S13]  /*9000*/  ELECT P0, URZ, PT ;  /* 0x00000000003f782f */ /* 0x000fda0003800000 */
.L_x_197:
[----:B------:R-:W-:Y:S04]  /*9010*/  BSSY B0, `(.L_x_183) ;  /* 0x0000034000007945 */ /* 0x000fe80003800000 */
[----:B------:R-:W-:Y:S05]  /*9020*/  @!P0 BRA `(.L_x_184) ;  /* 0x0000000000c88947 */ /* 0x000fea0003800000 */
[----:B------:R-:W-:-:S04]  /*9030*/  LOP3.LUT R4, R4, 0x2, RZ, 0xfc, !PT ;  /* 0x0000000204047812 */ /* 0x000fc800078efcff */
[----:B------:R-:W-:-:S13]  /*9040*/  ISETP.NE.AND P0, PT, R4, 0x3, PT ;  /* 0x000000030400780c */ /* 0x000fda0003f05270 */
[----:B------:R-:W-:Y:S05]  /*9050*/  @!P0 BRA `(.L_x_185) ;  /* 0x0000000000048947 */ /* 0x000fea0003800000 */
[----:B------:R-:W-:Y:S01]  /*9060*/  BPT.TRAP 0x1 ;  /* 0x000000040000795c */ /* 0x000fe20000300000 */
.L_x_185:
[----:B------:R-:W0:Y:S01]  /*9070*/  S2R R3, SR_CgaCtaId ;  /* 0x0000000000037919 */ /* 0x000e220000008800 */
[----:B------:R-:W-:-:S04]  /*9080*/  MOV R0, 0x400 ;  /* 0x0000040000007802 */ /* 0x000fc80000000f00 */
[----:B0-----:R-:W-:Y:S02]  /*9090*/  LEA R0, R3, R0, 0x18 ;  /* 0x0000000003007211 */ /* 0x001fe400078ec0ff */
[----:B------:R-:W-:-:S03]  /*90a0*/  SHF.L.U32 R3, R5, 0x1f, RZ ;  /* 0x0000001f05037819 */ /* 0x000fc600000006ff */
[----:B------:R-:W-:-:S04]  /*90b0*/  VIADD R0, R0, 0x28 ;  /* 0x0000002800007836 */ /* 0x000fc80000000000 */
[C---:B------:R-:W-:Y:S02]  /*90c0*/  IMAD R6, R13.reuse, 0x8, R0 ;  /* 0x000000080d067824 */ /* 0x040fe400078e0200 */
[----:B------:R-:W-:Y:S02]  /*90d0*/  VIADD R13, R13, 0x1 ;  /* 0x000000010d0d7836 */ /* 0x000fe40000000000 */
[----:B------:R-:W0:Y:S03]  /*90e0*/  SYNCS.PHASECHK.TRANS64.TRYWAIT P0, [R6+URZ], R3 ;  /* 0x00000003060075a7 */ /* 0x000e26000800017f */
[----:B------:R-:W-:-:S04]  /*90f0*/  ISETP.NE.AND P1, PT, R13, 0x5, PT ;  /* 0x000000050d00780c */ /* 0x000fc80003f25270 */
[----:B------:R-:W-:Y:S02]  /*9100*/  SEL R2, RZ, 0x1, P1 ;  /* 0x00000001ff027807 */ /* 0x000fe40000800000 */
[----:B------:R-:W-:Y:S02]  /*9110*/  SEL R13, R13, RZ, P1 ;  /* 0x000000ff0d0d7207 */ /* 0x000fe40000800000 */
[----:B------:R-:W-:-:S03]  /*9120*/  LOP3.LUT R8, R5, R2, RZ, 0x3c, !PT ;  /* 0x0000000205087212 */ /* 0x000fc600078e3cff */
[----:B------:R-:W-:Y:S01]  /*9130*/  IMAD R7, R13, 0x8, R0 ;  /* 0x000000080d077824 */ /* 0x000fe200078e0200 */
[----:B------:R-:W-:Y:S01]  /*9140*/  SHF.L.U32 R4, R8, 0x1f, RZ ;  /* 0x0000001f08047819 */ /* 0x000fe200000006ff */
[----:B0-----:R-:W-:Y:S06]  /*9150*/  @!P0 BRA `(.L_x_186) ;  /* 0x00000004000c8947 */ /* 0x001fec0003800000 */
.L_x_198:
[----:B------:R-:W1:Y:S01]  /*9160*/  SYNCS.PHASECHK.TRANS64.TRYWAIT P0, [R7+URZ], R4 ;  /* 0x00000004070075a7 */ /* 0x000e62000800017f */
[----:B------:R-:W-:-:S05]  /*9170*/  VIADD R2, R13, 0x1 ;  /* 0x000000010d027836 */ /* 0x000fca0000000000 */
[----:B------:R-:W-:-:S04]  /*9180*/  ISETP.NE.AND P1, PT, R2, 0x5, PT ;  /* 0x000000050200780c */ /* 0x000fc80003f25270 */
[----:B0-----:R-:W-:Y:S02]  /*9190*/  SEL R3, RZ, 0x1, P1 ;  /* 0x00000001ff037807 */ /* 0x001fe40000800000 */
[----:B------:R-:W-:Y:S02]  /*91a0*/  SEL R9, R2, RZ, P1 ;  /* 0x000000ff02097207 */ /* 0x000fe40000800000 */
[----:B------:R-:W-:-:S03]  /*91b0*/  LOP3.LUT R8, R8, R3, RZ, 0x3c, !PT ;  /* 0x0000000308087212 */ /* 0x000fc600078e3cff */
[----:B------:R-:W-:Y:S01]  /*91c0*/  IMAD R10, R9, 0x8, R0 ;  /* 0x00000008090a7824 */ /* 0x000fe200078e0200 */
[----:B------:R-:W-:Y:S01]  /*91d0*/  SHF.L.U32 R5, R8, 0x1f, RZ ;  /* 0x0000001f08057819 */ /* 0x000fe200000006ff */
[----:B-1----:R-:W-:Y:S06]  /*91e0*/  @!P0 BRA `(.L_x_187) ;  /* 0x0000000000fc8947 */ /* 0x002fec0003800000 */
.L_x_199:
[----:B------:R-:W1:Y:S01]  /*91f0*/  SYNCS.PHASECHK.TRANS64.TRYWAIT P0, [R10+URZ], R5 ;  /* 0x000000050a0075a7 */ /* 0x000e62000800017f */
[----:B------:R-:W-:-:S05]  /*9200*/  VIADD R2, R9, 0x1 ;  /* 0x0000000109027836 */ /* 0x000fca0000000000 */
[----:B------:R-:W-:-:S04]  /*9210*/  ISETP.NE.AND P1, PT, R2, 0x5, PT ;  /* 0x000000050200780c */ /* 0x000fc80003f25270 */
[----:B------:R-:W-:Y:S02]  /*9220*/  SEL R3, RZ, 0x1, P1 ;  /* 0x00000001ff037807 */ /* 0x000fe40000800000 */
[----:B0-----:R-:W-:Y:S02]  /*9230*/  SEL R7, R2, RZ, P1 ;  /* 0x000000ff02077207 */ /* 0x001fe40000800000 */
[----:B------:R-:W-:-:S03]  /*9240*/  LOP3.LUT R9, R8, R3, RZ, 0x3c, !PT ;  /* 0x0000000308097212 */ /* 0x000fc600078e3cff */
[----:B------:R-:W-:Y:S01]  /*9250*/  IMAD R11, R7, 0x8, R0 ;  /* 0x00000008070b7824 */ /* 0x000fe200078e0200 */
[----:B------:R-:W-:Y:S01]  /*9260*/  SHF.L.U32 R6, R9, 0x1f, RZ ;  /* 0x0000001f09067819 */ /* 0x000fe200000006ff */
[----:B-1----:R-:W-:Y:S06]  /*9270*/  @!P0 BRA `(.L_x_188) ;  /* 0x0000000000ec8947 */ /* 0x002fec0003800000 */
.L_x_200:
[----:B------:R-:W1:Y:S01]  /*9280*/  SYNCS.PHASECHK.TRANS64.TRYWAIT P0, [R11+URZ], R6 ;  /* 0x000000060b0075a7 */ /* 0x000e62000800017f */
[----:B------:R-:W-:-:S05]  /*9290*/  VIADD R2, R7, 0x1 ;  /* 0x0000000107027836 */ /* 0x000fca0000000000 */
[----:B------:R-:W-:-:S04]  /*92a0*/  ISETP.NE.AND P1, PT, R2, 0x5, PT ;  /* 0x000000050200780c */ /* 0x000fc80003f25270 */
[----:B------:R-:W-:Y:S02]  /*92b0*/  SEL R4, RZ, 0x1, P1 ;  /* 0x00000001ff047807 */ /* 0x000fe40000800000 */
[----:B------:R-:W-:Y:S02]  /*92c0*/  SEL R3, R2, RZ, P1 ;  /* 0x000000ff02037207 */ /* 0x000fe40000800000 */
[----:B------:R-:W-:Y:S01]  /*92d0*/  LOP3.LUT R4, R9, R4, RZ, 0x3c, !PT ;  /* 0x0000000409047212 */ /* 0x000fe200078e3cff */
[----:B-1----:R-:W-:Y:S06]  /*92e0*/  @!P0 BRA `(.L_x_189) ;  /* 0x0000000000e48947 */ /* 0x002fec0003800000 */
.L_x_201:
[----:B------:R-:W-:Y:S01]  /*92f0*/  IMAD R3, R3, 0x8, R0 ;  /* 0x0000000803037824 */ /* 0x000fe200078e0200 */
[----:B------:R-:W-:-:S07]  /*9300*/  SHF.L.U32 R0, R4, 0x1f, RZ ;  /* 0x0000001f04007819 */ /* 0x000fce00000006ff */
.L_x_190:
[----:B--2---:R2:W3:Y:S02]  /*9310*/  SYNCS.PHASECHK.TRANS64.TRYWAIT P0, [R3+URZ], R0 ;  /* 0x00000000030075a7 */ /* 0x0044e4000800017f */
[----:B---3--:R-:W-:Y:S05]  /*9320*/  @!P0 NANOSLEEP.SYNCS 0x989680 ;  /* 0x009896800000895d */ /* 0x008fea0003900000 */
[----:B------:R-:W3:Y:S02]  /*9330*/  @!P0 SYNCS.PHASECHK.TRANS64 P0, [R3+URZ], R0 ;  /* 0x00000000030085a7 */ /* 0x000ee4000800007f */
[----:B---3--:R-:W-:Y:S05]  /*9340*/  @!P0 BRA `(.L_x_190) ;  /* 0xfffffffc00f08947 */ /* 0x008fea000383ffff */
.L_x_184:
[----:B------:R-:W-:Y:S05]  /*9350*/  BSYNC B0 ;  /* 0x0000000000007941 */ /* 0x000fea0003800000 */
.L_x_183:
[----:B------:R-:W-:Y:S05]  /*9360*/  EXIT ;  /* 0x000000000000794d */ /* 0x000fea0003800000 */
.L_x_17:
[----:B-1----:R-:W-:-:S04]  /*9370*/  IMAD.U32 R11, RZ, RZ, UR6 ;  /* 0x00000006ff0b7e24 */ /* 0x002fc8000f8e00ff */
[----:B------:R1:W4:Y:S03]  /*9380*/  SYNCS.PHASECHK.TRANS64.TRYWAIT P0, [R11+URZ], R10 ;  /* 0x0000000a0b0075a7 */ /* 0x000326000800017f */
[----:B----4-:R-:W-:Y:S05]  /*9390*/  @!P0 NANOSLEEP.SYNCS 0x989680 ;  /* 0x009896800000895d */ /* 0x010fea0003900000 */
[----:B------:R-:W4:Y:S02]  /*93a0*/  @!P0 SYNCS.PHASECHK.TRANS64 P0, [R11+URZ], R10 ;  /* 0x0000000a0b0085a7 */ /* 0x000f24000800007f */
[----:B----4-:R-:W-:Y:S05]  /*93b0*/  @!P0 BRA `(.L_x_17) ;  /* 0xfffffffc00ec8947 */ /* 0x010fea000383ffff */
[----:B------:R-:W-:Y:S05]  /*93c0*/  BRA `(.L_x_16) ;  /* 0xffffff8000687947 */ /* 0x000fea000383ffff */
.L_x_23:
[----:B-1----:R-:W-:-:S04]  /*93d0*/  IMAD.U32 R140, RZ, RZ, UR12 ;  /* 0x0000000cff8c7e24 */ /* 0x002fc8000f8e00ff */
[----:B------:R1:W4:Y:S03]  /*93e0*/  SYNCS.PHASECHK.TRANS64.TRYWAIT P0, [R140+URZ], R11 ;  /* 0x0000000b8c0075a7 */ /* 0x000326000800017f */
[----:B----4-:R-:W-:Y:S05]  /*93f0*/  @!P0 NANOSLEEP.SYNCS 0x989680 ;  /* 0x009896800000895d */ /* 0x010fea0003900000 */
[----:B------:R-:W4:Y:S02]  /*9400*/  @!P0 SYNCS.PHASECHK.TRANS64 P0, [R140+URZ], R11 ;  /* 0x0000000b8c0085a7 */ /* 0x000f24000800007f */
[----:B----4-:R-:W-:Y:S05]  /*9410*/  @!P0 BRA `(.L_x_23) ;  /* 0xfffffffc00ec8947 */ /* 0x010fea000383ffff */
[----:B------:R-:W-:Y:S05]  /*9420*/  BRA `(.L_x_22) ;  /* 0xffffff8800dc7947 */ /* 0x000fea000383ffff */
.L_x_170:
[----:B------:R-:W-:Y:S01]  /*9430*/  BSSY B1, `(.L_x_191) ;  /* 0x0000006000017945 */ /* 0x000fe20003800000 */
[----:B------:R-:W-:-:S07]  /*9440*/  IMAD.MOV.U32 R7, RZ, RZ, -0x1 ;  /* 0xffffffffff077424 */ /* 0x000fce00078e00ff */
[----:B------:R-:W-:Y:S05]  /*9450*/  WARPSYNC.COLLECTIVE R7, `(.L_x_192) ;  /* 0x00000000070c7348 */ /* 0x000fea0003c00000 */
[----:B------:R-:W-:Y:S02]  /*9460*/  ELECT P1, UR62, PT ;  /* 0x00000000003e782f */ /* 0x000fe40003820000 */
[----:B------:R-:W-:Y:S01]  /*9470*/  MOV R7, UR62 ;  /* 0x0000003e00077c02 */ /* 0x000fe20008000f00 */
[----:B------:R-:W-:Y:S10]  /*9480*/  ENDCOLLECTIVE ;  /* 0x000000000000791b */ /* 0x000ff40003800000 */
.L_x_192:
[----:B------:R-:W-:Y:S05]  /*9490*/  BSYNC B1 ;  /* 0x0000000000017941 */ /* 0x000fea0003800000 */
.L_x_191:
[----:B------:R-:W-:Y:S05]  /*94a0*/  BRA `(.L_x_193) ;  /* 0xfffffff000287947 */ /* 0x000fea000383ffff */
.L_x_173:
[----:B-1----:R1:W2:Y:S02]  /*94b0*/  SYNCS.PHASECHK.TRANS64.TRYWAIT P1, [R19+URZ+0x28], R10 ;  /* 0x0000280a130075a7 */ /* 0x0022a4000802017f */
[----:B--2---:R-:W-:Y:S05]  /*94c0*/  @!P1 NANOSLEEP.SYNCS 0x989680 ;  /* 0x009896800000995d */ /* 0x004fea0003900000 */
[----:B------:R-:W2:Y:S02]  /*94d0*/  @!P1 SYNCS.PHASECHK.TRANS64 P1, [R19+URZ+0x28], R10 ;  /* 0x0000280a130095a7 */ /* 0x000ea4000802007f */
[----:B--2---:R-:W-:Y:S05]  /*94e0*/  @!P1 BRA `(.L_x_173) ;  /* 0xfffffffc00f09947 */ /* 0x004fea000383ffff */
[----:B------:R-:W-:Y:S05]  /*94f0*/  BRA `(.L_x_194) ;  /* 0xfffffff0005c7947 */ /* 0x000fea000383ffff */
.L_x_182:
[----:B------:R-:W-:Y:S01]  /*9500*/  BSSY B0, `(.L_x_195) ;  /* 0x0000006000007945 */ /* 0x000fe20003800000 */
[----:B------:R-:W-:-:S07]  /*9510*/  IMAD.MOV.U32 R7, RZ, RZ, -0x1 ;  /* 0xffffffffff077424 */ /* 0x000fce00078e00ff */
[----:B------:R-:W-:Y:S05]  /*9520*/  WARPSYNC.COLLECTIVE R7, `(.L_x_196) ;  /* 0x00000000070c7348 */ /* 0x000fea0003c00000 */
[----:B------:R-:W-:Y:S02]  /*9530*/  ELECT P1, UR62, PT ;  /* 0x00000000003e782f */ /* 0x000fe40003820000 */
[----:B------:R-:W-:Y:S01]  /*9540*/  MOV R7, UR62 ;  /* 0x0000003e00077c02 */ /* 0x000fe20008000f00 */
[----:B------:R-:W-:Y:S10]  /*9550*/  ENDCOLLECTIVE ;  /* 0x000000000000791b */ /* 0x000ff40003800000 */
.L_x_196:
[----:B------:R-:W-:Y:S05]  /*9560*/  BSYNC B0 ;  /* 0x0000000000007941 */ /* 0x000fea0003800000 */
.L_x_195:
[----:B------:R-:W-:Y:S01]  /*9570*/  PLOP3.LUT P0, PT, P1, PT, PT, 0x80, 0x0 ;  /* 0x000000000000781c */ /* 0x000fe20000f0f070 */
[----:B------:R-:W-:-:S12]  /*9580*/  BRA `(.L_x_197) ;  /* 0xfffffff800a07947 */ /* 0x000fd8000383ffff */
.L_x_186:
[----:B0-----:R0:W1:Y:S02]  /*9590*/  SYNCS.PHASECHK.TRANS64.TRYWAIT P0, [R6+URZ], R3 ;  /* 0x00000003060075a7 */ /* 0x001064000800017f */
[----:B-1----:R-:W-:Y:S05]  /*95a0*/  @!P0 NANOSLEEP.SYNCS 0x989680 ;  /* 0x009896800000895d */ /* 0x002fea0003900000 */
[----:B------:R-:W1:Y:S02]  /*95b0*/  @!P0 SYNCS.PHASECHK.TRANS64 P0, [R6+URZ], R3 ;  /* 0x00000003060085a7 */ /* 0x000e64000800007f */
[----:B-1----:R-:W-:Y:S05]  /*95c0*/  @!P0 BRA `(.L_x_186) ;  /* 0xfffffffc00f08947 */ /* 0x002fea000383ffff */
[----:B------:R-:W-:Y:S05]  /*95d0*/  BRA `(.L_x_198) ;  /* 0xfffffff800e07947 */ /* 0x000fea000383ffff */
.L_x_187:
[----:B0-----:R0:W1:Y:S02]  /*95e0*/  SYNCS.PHASECHK.TRANS64.TRYWAIT P0, [R7+URZ], R4 ;  /* 0x00000004070075a7 */ /* 0x001064000800017f */
[----:B-1----:R-:W-:Y:S05]  /*95f0*/  @!P0 NANOSLEEP.SYNCS 0x989680 ;  /* 0x009896800000895d */ /* 0x002fea0003900000 */
[----:B------:R-:W1:Y:S02]  /*9600*/  @!P0 SYNCS.PHASECHK.TRANS64 P0, [R7+URZ], R4 ;  /* 0x00000004070085a7 */ /* 0x000e64000800007f */
[----:B-1----:R-:W-:Y:S05]  /*9610*/  @!P0 BRA `(.L_x_187) ;  /* 0xfffffffc00f08947 */ /* 0x002fea000383ffff */
[----:B------:R-:W-:Y:S05]  /*9620*/  BRA `(.L_x_199) ;  /* 0xfffffff800f07947 */ /* 0x000fea000383ffff */
.L_x_188:
[----:B0-----:R0:W1:Y:S02]  /*9630*/  SYNCS.PHASECHK.TRANS64.TRYWAIT P0, [R10+URZ], R5 ;  /* 0x000000050a0075a7 */ /* 0x001064000800017f */
[----:B-1----:R-:W-:Y:S05]  /*9640*/  @!P0 NANOSLEEP.SYNCS 0x989680 ;  /* 0x009896800000895d */ /* 0x002fea0003900000 */
[----:B------:R-:W1:Y:S02]  /*9650*/  @!P0 SYNCS.PHASECHK.TRANS64 P0, [R10+URZ], R5 ;  /* 0x000000050a0085a7 */ /* 0x000e64000800007f */
[----:B-1----:R-:W-:Y:S05]  /*9660*/  @!P0 BRA `(.L_x_188) ;  /* 0xfffffffc00f08947 */ /* 0x002fea000383ffff */
[----:B------:R-:W-:Y:S05]  /*9670*/  BRA `(.L_x_200) ;  /* 0xfffffffc00007947 */ /* 0x000fea000383ffff */
.L_x_189:
[----:B-1----:R1:W2:Y:S02]  /*9680*/  SYNCS.PHASECHK.TRANS64.TRYWAIT P0, [R11+URZ], R6 ;  /* 0x000000060b0075a7 */ /* 0x0022a4000800017f */
[----:B--2---:R-:W-:Y:S05]  /*9690*/  @!P0 NANOSLEEP.SYNCS 0x989680 ;  /* 0x009896800000895d */ /* 0x004fea0003900000 */
[----:B------:R-:W2:Y:S02]  /*96a0*/  @!P0 SYNCS.PHASECHK.TRANS64 P0, [R11+URZ], R6 ;  /* 0x000000060b0085a7 */ /* 0x000ea4000800007f */
[----:B--2---:R-:W-:Y:S05]  /*96b0*/  @!P0 BRA `(.L_x_189) ;  /* 0xfffffffc00f08947 */ /* 0x004fea000383ffff */
[----:B------:R-:W-:Y:S05]  /*96c0*/  BRA `(.L_x_201) ;  /* 0xfffffffc00087947 */ /* 0x000fea000383ffff */
.L_x_202:
[----:B------:R-:W-:-:S00]  /*96d0*/  BRA `(.L_x_202) ;  /* 0xfffffffc00fc7947 */ /* 0x000fc0000383ffff */
[----:B------:R-:W-:-:S00]  /*96e0*/  NOP ;  /* 0x0000000000007918 */ /* 0x000fc00000000000 */
        /* <DEDUP_REMOVED lines=9> */
.L_x_203:


//--------------------- .nv.shared._ZN7cutlass13device_kernelINS_4gemm6kernel13GemmUniversalIN4cute5tupleIJiiiiEEENS1_10collective13CollectiveMmaINS1_37MainloopSm90TmaGmmaWarpSpecializedFP8ILi5ENS5_IJNS4_1CILi1EEESB_SB_EEENS1_35KernelTmaWarpSpecializedCooperativeEEENS5_IJNSA_ILi128EEESF_SF_EEENS_12float_e4m3_tENS5_IJlSB_lEEESH_SI_NS4_8TiledMMAINS4_8MMA_AtomIJNS4_4SM904GMMA31MMA_64x128x32_F32E4M3E4M3_SS_TNILNSM_7ScaleInE1ELSO_1EEEEEENS4_6LayoutINS5_IJNSA_ILi2EEESB_SB_EEENS5_IJSB_NSA_ILi0EEESU_EEEEENS5_IJNS4_10UnderscoreESX_SX_EEEEENS4_13SM90_TMA_LOADENS4_14ComposedLayoutINS4_7SwizzleILi3ELi4ELi3EEENS4_18smem_ptr_flag_bitsILi8EEENSR_INS5_IJNSA_ILi8EEESF_EEENS5_IJSF_SB_EEEEEEEvNS4_8identityES10_S1A_vS1B_EENS_8epilogue10collective6detail29Sm90TmaWarpSpecializedAdapterINS1E_15DefaultEpilogueISH_SI_SI_NS1D_6thread17LinearCombinationISH_Li1EffLNS1I_9ScaleType4KindE0ELNS_15FloatRoundStyleE2ESH_EENS1_15EpilogueDefaultEEEEEvvEEEEvNT_6ParamsE --------------------------
	.section	.nv.shared._ZN7cutlass13device_kernelINS_4gemm6kernel13GemmUniversalIN4cute5tupleIJiiiiEEENS1_10collective13CollectiveMmaINS1_37MainloopSm90TmaGmmaWarpSpecializedFP8ILi5ENS5_IJNS4_1CILi1EEESB_SB_EEENS1_35KernelTmaWarpSpecializedCooperativeEEENS5_IJNSA_ILi128EEESF_SF_EEENS_12float_e4m3_tENS5_IJlSB_lEEESH_SI_NS4_8TiledMMAINS4_8MMA_AtomIJNS4_4SM904GMMA31MMA_64x128x32_F32E4M3E4M3_SS_TNILNSM_7ScaleInE1ELSO_1EEEEEENS4_6LayoutINS5_IJNSA_ILi2EEESB_SB_EEENS5_IJSB_NSA_ILi0EEESU_EEEEENS5_IJNS4_10UnderscoreESX_SX_EEEEENS4_13SM90_TMA_LOADENS4_14ComposedLayoutINS4_7SwizzleILi3ELi4ELi3EEENS4_18smem_ptr_flag_bitsILi8EEENSR_INS5_IJNSA_ILi8EEESF_EEENS5_IJSF_SB_EEEEEEEvNS4_8identityES10_S1A_vS1B_EENS_8epilogue10collective6detail29Sm90TmaWarpSpecializedAdapterINS1E_15DefaultEpilogueISH_SI_SI_NS1D_6thread17LinearCombinationISH_Li1EffLNS1I_9ScaleType4KindE0ELNS_15FloatRoundStyleE2ESH_EENS1_15EpilogueDefaultEEEEEvvEEEEvNT_6ParamsE,"aw",@nobits
	.sectionflags	@""
	.align	16
	.zero		1024


//--------------------- .nv.shared.reserved.0     --------------------------
	.section	.nv.shared.reserved.0,"aw",@nobits
	.weak		__nv_reservedSMEM_offset_0_alias
	.size		__nv_reservedSMEM_offset_0_alias, 0, 0
	.other		__nv_reservedSMEM_offset_0_alias,@"STO_CUDA_RESERVED_SHARED STV_DEFAULT"
__nv_reservedSMEM_offset_0_alias:
	.zero		0


//--------------------- .nv.global                --------------------------
	.section	.nv.global,"aw",@nobits
.nv.global:
	.type		_ZN39_INTERNAL_31794e74_4_k_cu_fd143da6_51534cute1_E,@object
	.size		_ZN39_INTERNAL_31794e74_4_k_cu_fd143da6_51534cute1_E,(_ZN39_INTERNAL_31794e74_4_k_cu_fd143da6_51534cuda3std3__45__cpo6cbeginE - _ZN39_INTERNAL_31794e74_4_k_cu_fd143da6_51534cute1_E)
_ZN39_INTERNAL_31794e74_4_k_cu_fd143da6_51534cute1_E:
	.zero		1
	.type		_ZN39_INTERNAL_31794e74_4_k_cu_fd143da6_51534cuda3std3__45__cpo6cbeginE,@object
	.size		_ZN39_INTERNAL_31794e74_4_k_cu_fd143da6_51534cuda3std3__45__cpo6cbeginE,(_ZN39_INTERNAL_31794e74_4_k_cu_fd143da6_51534cuda3std3__48in_placeE - _ZN39_INTERNAL_31794e74_4_k_cu_fd143da6_51534cuda3std3__45__cpo6cbeginE)
_ZN39_INTERNAL_31794e74_4_k_cu_fd143da6_51534cuda3std3__45__cpo6cbeginE:
	.zero		1
	.type		_ZN39_INTERNAL_31794e74_4_k_cu_fd143da6_51534cuda3std3__48in_placeE,@object
	.size		_ZN39_INTERNAL_31794e74_4_k_cu_fd143da6_51534cuda3std3__48in_placeE,(_ZN39_INTERNAL_31794e74_4_k_cu_fd143da6_51534cuda3std6ranges3__45__cpo9iter_moveE - _ZN39_INTERNAL_31794e74_4_k_cu_fd143da6_51534cuda3std3__48in_placeE)
_ZN39_INTERNAL_31794e74_4_k_cu_fd143da6_51534cuda3std3__48in_placeE:
	.zero		1
	.type		_ZN39_INTERNAL_31794e74_4_k_cu_fd143da6_51534cuda3std6ranges3__45__cpo9iter_moveE,@object
	.size		_ZN39_INTERNAL_31794e74_4_k_cu_fd143da6_51534cuda3std6ranges3__45__cpo9iter_moveE,(_ZN39_INTERNAL_31794e74_4_k_cu_fd143da6_51534cuda3std3__45__cpo5beginE - _ZN39_INTERNAL_31794e74_4_k_cu_fd143da6_51534cuda3std6ranges3__45__cpo9iter_moveE)
_ZN39_INTERNAL_31794e74_4_k_cu_fd143da6_51534cuda3std6ranges3__45__cpo9iter_moveE:
	.zero		1
	.type		_ZN39_INTERNAL_31794e74_4_k_cu_fd143da6_51534cuda3std3__45__cpo5beginE,@object
	.size		_ZN39_INTERNAL_31794e74_4_k_cu_fd143da6_51534cuda3std3__45__cpo5beginE,(_ZN39_INTERNAL_31794e74_4_k_cu_fd143da6_51534cuda3std3__441_GLOBAL__N__31794e74_4_k_cu_fd143da6_51536ignoreE - _ZN39_INTERNAL_31794e74_4_k_cu_fd143da6_51534cuda3std3__45__cpo5beginE)
_ZN39_INTERNAL_31794e74_4_k_cu_fd143da6_51534cuda3std3__45__cpo5beginE:
	.zero		1
	.type		_ZN39_INTERNAL_31794e74_4_k_cu_fd143da6_51534cuda3std3__441_GLOBAL__N__31794e74_4_k_cu_fd143da6_51536ignoreE,@object
	.size		_ZN39_INTERNAL_31794e74_4_k_cu_fd143da6_51534cuda3std3__441_GLOBAL__N__31794e74_4_k_cu_fd143da6_51536ignoreE,(_ZN39_INTERNAL_31794e74_4_k_cu_fd143da6_51534cute7productE - _ZN39_INTERNAL_31794e74_4_k_cu_fd143da6_51534cuda3std3__441_GLOBAL__N__31794e74_4_k_cu_fd143da6_51536ignoreE)
_ZN39_INTERNAL_31794e74_4_k_cu_fd143da6_51534cuda3std3__441_GLOBAL__N__31794e74_4_k_cu_fd143da6_51536ignoreE:
	.zero		1
	.type		_ZN39_INTERNAL_31794e74_4_k_cu_fd143da6_51534cute7productE,@object
	.size		_ZN39_INTERNAL_31794e74_4_k_cu_fd143da6_51534cute7productE,(_ZN39_INTERNAL_31794e74_4_k_cu_fd143da6_51534cuda3std3__45__cpo3endE - _ZN39_INTERNAL_31794e74_4_k_cu_fd143da6_51534cute7productE)
_ZN39_INTERNAL_31794e74_4_k_cu_fd143da6_51534cute7productE:
	.zero		1
	.type		_ZN39_INTERNAL_31794e74_4_k_cu_fd143da6_51534cuda3std3__45__cpo3endE,@object
	.size		_ZN39_INTERNAL_31794e74_4_k_cu_fd143da6_51534cuda3std3__45__cpo3endE,(_ZN39_INTERNAL_31794e74_4_k_cu_fd143da6_51534cuda3std3__419piecewise_constructE - _ZN39_INTERNAL_31794e74_4_k_cu_fd143da6_51534cuda3std3__45__cpo3endE)
_ZN39_INTERNAL_31794e74_4_k_cu_fd143da6_51534cuda3std3__45__cpo3endE:
	.zero		1
	.type		_ZN39_INTERNAL_31794e74_4_k_cu_fd143da6_51534cuda3std3__419piecewise_constructE,@object
	.size		_ZN39_INTERNAL_31794e74_4_k_cu_fd143da6_51534cuda3std3__419piecewise_constructE,(_ZN39_INTERNAL_31794e74_4_k_cu_fd143da6_51534cuda3std3__45__cpo4cendE - _ZN39_INTERNAL_31794e74_4_k_cu_fd143da6_51534cuda3std3__419piecewise_constructE)
_ZN39_INTERNAL_31794e74_4_k_cu_fd143da6_51534cuda3std3__419piecewise_constructE:
	.zero		1
	.type		_ZN39_INTERNAL_31794e74_4_k_cu_fd143da6_51534cuda3std3__45__cpo4cendE,@object
	.size		_ZN39_INTERNAL_31794e74_4_k_cu_fd143da6_51534cuda3std3__45__cpo4cendE,(_ZN39_INTERNAL_31794e74_4_k_cu_fd143da6_51534cuda3std6ranges3__45__cpo4swapE - _ZN39_INTERNAL_31794e74_4_k_cu_fd143da6_51534cuda3std3__45__cpo4cendE)
_ZN39_INTERNAL_31794e74_4_k_cu_fd143da6_51534cuda3std3__45__cpo4cendE:
	.zero		1
	.type		_ZN39_INTERNAL_31794e74_4_k_cu_fd143da6_51534cuda3std6ranges3__45__cpo4swapE,@object
	.size		_ZN39_INTERNAL_31794e74_4_k_cu_fd143da6_51534cuda3std6ranges3__45__cpo4swapE,(.L_7 - _ZN39_INTERNAL_31794e74_4_k_cu_fd143da6_51534cuda3std6ranges3__45__cpo4swapE)
_ZN39_INTERNAL_31794e74_4_k_cu_fd143da6_51534cuda3std6ranges3__45__cpo4swapE:
	.zero		1
.L_7:


//--------------------- .nv.constant0._ZN7cutlass13device_kernelINS_4gemm6kernel13GemmUniversalIN4cute5tupleIJiiiiEEENS1_10collective13CollectiveMmaINS1_37MainloopSm90TmaGmmaWarpSpecializedFP8ILi5ENS5_IJNS4_1CILi1EEESB_SB_EEENS1_35KernelTmaWarpSpecializedCooperativeEEENS5_IJNSA_ILi128EEESF_SF_EEENS_12float_e4m3_tENS5_IJlSB_lEEESH_SI_NS4_8TiledMMAINS4_8MMA_AtomIJNS4_4SM904GMMA31MMA_64x128x32_F32E4M3E4M3_SS_TNILNSM_7ScaleInE1ELSO_1EEEEEENS4_6LayoutINS5_IJNSA_ILi2EEESB_SB_EEENS5_IJSB_NSA_ILi0EEESU_EEEEENS5_IJNS4_10UnderscoreESX_SX_EEEEENS4_13SM90_TMA_LOADENS4_14ComposedLayoutINS4_7SwizzleILi3ELi4ELi3EEENS4_18smem_ptr_flag_bitsILi8EEENSR_INS5_IJNSA_ILi8EEESF_EEENS5_IJSF_SB_EEEEEEEvNS4_8identityES10_S1A_vS1B_EENS_8epilogue10collective6detail29Sm90TmaWarpSpecializedAdapterINS1E_15DefaultEpilogueISH_SI_SI_NS1D_6thread17LinearCombinationISH_Li1EffLNS1I_9ScaleType4KindE0ELNS_15FloatRoundStyleE2ESH_EENS1_15EpilogueDefaultEEEEEvvEEEEvNT_6ParamsE --------------------------
	.section	.nv.constant0._ZN7cutlass13device_kernelINS_4gemm6kernel13GemmUniversalIN4cute5tupleIJiiiiEEENS1_10collective13CollectiveMmaINS1_37MainloopSm90TmaGmmaWarpSpecializedFP8ILi5ENS5_IJNS4_1CILi1EEESB_SB_EEENS1_35KernelTmaWarpSpecializedCooperativeEEENS5_IJNSA_ILi128EEESF_SF_EEENS_12float_e4m3_tENS5_IJlSB_lEEESH_SI_NS4_8TiledMMAINS4_8MMA_AtomIJNS4_4SM904GMMA31MMA_64x128x32_F32E4M3E4M3_SS_TNILNSM_7ScaleInE1ELSO_1EEEEEENS4_6LayoutINS5_IJNSA_ILi2EEESB_SB_EEENS5_IJSB_NSA_ILi0EEESU_EEEEENS5_IJNS4_10UnderscoreESX_SX_EEEEENS4_13SM90_TMA_LOADENS4_14ComposedLayoutINS4_7SwizzleILi3ELi4ELi3EEENS4_18smem_ptr_flag_bitsILi8EEENSR_INS5_IJNSA_ILi8EEESF_EEENS5_IJSF_SB_EEEEEEEvNS4_8identityES10_S1A_vS1B_EENS_8epilogue10collective6detail29Sm90TmaWarpSpecializedAdapterINS1E_15DefaultEpilogueISH_SI_SI_NS1D_6thread17LinearCombinationISH_Li1EffLNS1I_9ScaleType4KindE0ELNS_15FloatRoundStyleE2ESH_EENS1_15EpilogueDefaultEEEEEvvEEEEvNT_6ParamsE,"a",@progbits
	.sectionflags	@""
	.align	4
.nv.constant0._ZN7cutlass13device_kernelINS_4gemm6kernel13GemmUniversalIN4cute5tupleIJiiiiEEENS1_10collective13CollectiveMmaINS1_37MainloopSm90TmaGmmaWarpSpecializedFP8ILi5ENS5_IJNS4_1CILi1EEESB_SB_EEENS1_35KernelTmaWarpSpecializedCooperativeEEENS5_IJNSA_ILi128EEESF_SF_EEENS_12float_e4m3_tENS5_IJlSB_lEEESH_SI_NS4_8TiledMMAINS4_8MMA_AtomIJNS4_4SM904GMMA31MMA_64x128x32_F32E4M3E4M3_SS_TNILNSM_7ScaleInE1ELSO_1EEEEEENS4_6LayoutINS5_IJNSA_ILi2EEESB_SB_EEENS5_IJSB_NSA_ILi0EEESU_EEEEENS5_IJNS4_10UnderscoreESX_SX_EEEEENS4_13SM90_TMA_LOADENS4_14ComposedLayoutINS4_7SwizzleILi3ELi4ELi3EEENS4_18smem_ptr_flag_bitsILi8EEENSR_INS5_IJNSA_ILi8EEESF_EEENS5_IJSF_SB_EEEEEEEvNS4_8identityES10_S1A_vS1B_EENS_8epilogue10collective6detail29Sm90TmaWarpSpecializedAdapterINS1E_15DefaultEpilogueISH_SI_SI_NS1D_6thread17LinearCombinationISH_Li1EffLNS1I_9ScaleType4KindE0ELNS_15FloatRoundStyleE2ESH_EENS1_15EpilogueDefaultEEEEEvvEEEEvNT_6ParamsE:
	.zero		1664


//--------------------- SYMBOLS --------------------------

	.type		.nv.reservedSmem.offset0,@object
	.size		.nv.reservedSmem.offset0,0x4
